	.target	sm_100a

	.elftype	@"ET_EXEC"


//--------------------- .note.nv.tkinfo           --------------------------
	.section	.note.nv.tkinfo,"",@"SHT_NOTE"
	.sectionflags	@"SHF_NOTE_NV_TKINFO"
	.tkinfo
        /*0018*/ 	.word	0x00000002
        /*0030*/ 	.string	""
        /*0030*/ 	.string	"ptxas"
        /*0030*/ 	.string	"Cuda compilation tools, release 13.0, V13.0.88"
        /*0030*/ 	.string	"Build cuda_13.0.r13.0/compiler.36424714_0"
        /*0030*/ 	.string	"-arch sm_100a -m 64 "



//--------------------- .note.nv.cuinfo           --------------------------
	.section	.note.nv.cuinfo,"",@"SHT_NOTE"
	.sectionflags	@"SHF_NOTE_NV_CUINFO"
        /*0018*/ 	.short	0x0002
        /*001a*/ 	.short	0x0064
        /*001c*/ 	.short	0x0082
	.zero		2


//--------------------- .nv.info                  --------------------------
	.section	.nv.info,"",@"SHT_CUDA_INFO"
	.align	4


	//----- nvinfo : EIATTR_REGCOUNT
	.align		4
        /*0000*/ 	.byte	0x04, 0x2f
        /*0002*/ 	.short	(.L_19 - .L_18)
	.align		4
.L_18:
        /*0004*/ 	.word	index@(_ZN7cutlass13device_kernelINS_4gemm6kernel13GemmUniversalIN4cute5tupleIJiiiiEEENS1_10collective13CollectiveMmaINS1_35MainloopSm100TmaUmmaWarpSpecializedILi2ELi2ELi4ENS5_IJNS4_1CILi2EEENSA_ILi4EEENSA_ILi1EEEEEEEENS5_IJNSA_ILi256EEENSA_ILi64EEENSA_ILi128EEEEEEfNS5_IJlSD_lEEEfSK_NS4_8TiledMMAINS4_8MMA_AtomIJNS4_23SM100_MMA_TF32_2x1SM_SSINS_10tfloat32_tESO_fLi256ELi64ELNS4_4UMMA5MajorE0ELSQ_0ELNSP_7ScaleInE0ELSR_0EEEEEENS4_6LayoutINS5_IJSD_SD_SD_EEENS5_IJNSA_ILi0EEESW_SW_EEEEENS5_IJNS4_10UnderscoreESZ_SZ_EEEEENS4_28SM100_TMA_2SM_LOAD_MULTICASTENS4_14ComposedLayoutINS4_7SwizzleILi3ELi4ELi3EEENS4_18smem_ptr_flag_bitsILi32EEENSU_INS5_IJNSA_ILi8EEENSA_ILi32EEEEEENS5_IJS19_SD_EEEEEEEvNS4_8identityENS4_18SM100_TMA_2SM_LOADES1D_vS1E_EENS_8epilogue10collective18CollectiveEpilogueINS1H_23Sm100TmaWarpSpecializedILi4ELi2ELi16ELb1ELb0EEEJNS5_IJSI_SH_SI_EEENS5_IJNSU_ISI_SD_EENSU_INSA_ILi16EEESD_EEEEEfSK_fSK_NS1H_6fusion15FusionCallbacksIS1L_NS1R_17LinearCombinationIffffLNS_15FloatRoundStyleE2EEES1M_S1Q_JEEENS4_5SM1004TMEM4LOAD26SM100_TMEM_LOAD_32dp32b16xENS4_13SM90_TMA_LOADENS13_INS14_ILi2ELi4ELi3EEES17_NSU_INS5_IJS18_S1O_EEENS5_IJS1O_SD_EEEEEEENS4_39AutoVectorizingCopyWithAssumedAlignmentILi128EEENS4_14SM90_TMA_STOREES26_S28_S28_EEEvvEEEEvNT_6ParamsE)
        /*0008*/ 	.word	0x0000004e


	//----- nvinfo : EIATTR_FRAME_SIZE
	.align		4
.L_19:
        /*000c*/ 	.byte	0x04, 0x11
        /*000e*/ 	.short	(.L_21 - .L_20)
	.align		4
.L_20:
        /*0010*/ 	.word	index@($__internal_2_$__cuda_sm10x_tcgen05_guardrail_trap_unallocated_columns_being_dealloced)
        /*0014*/ 	.word	0x00000000


	//----- nvinfo : EIATTR_FRAME_SIZE
	.align		4
.L_21:
        /*0018*/ 	.byte	0x04, 0x11
        /*001a*/ 	.short	(.L_23 - .L_22)
	.align		4
.L_22:
        /*001c*/ 	.word	index@($__internal_1_$__cuda_sm10x_tcgen05_guardrail_trap_phase_invalid_during_alloc)
        /*0020*/ 	.word	0x00000000


	//----- nvinfo : EIATTR_FRAME_SIZE
	.align		4
.L_23:
        /*0024*/ 	.byte	0x04, 0x11
        /*0026*/ 	.short	(.L_25 - .L_24)
	.align		4
.L_24:
        /*0028*/ 	.word	index@($__internal_0_$__cuda_sm10x_tcgen05_guardrail_trap_col_being_dealloced_not_returned_by_alloc)
        /*002c*/ 	.word	0x00000000


	//----- nvinfo : EIATTR_FRAME_SIZE
	.align		4
.L_25:
        /*0030*/ 	.byte	0x04, 0x11
        /*0032*/ 	.short	(.L_27 - .L_26)
	.align		4
.L_26:
        /*0034*/ 	.word	index@(_ZN7cutlass13device_kernelINS_4gemm6kernel13GemmUniversalIN4cute5tupleIJiiiiEEENS1_10collective13CollectiveMmaINS1_35MainloopSm100TmaUmmaWarpSpecializedILi2ELi2ELi4ENS5_IJNS4_1CILi2EEENSA_ILi4EEENSA_ILi1EEEEEEEENS5_IJNSA_ILi256EEENSA_ILi64EEENSA_ILi128EEEEEEfNS5_IJlSD_lEEEfSK_NS4_8TiledMMAINS4_8MMA_AtomIJNS4_23SM100_MMA_TF32_2x1SM_SSINS_10tfloat32_tESO_fLi256ELi64ELNS4_4UMMA5MajorE0ELSQ_0ELNSP_7ScaleInE0ELSR_0EEEEEENS4_6LayoutINS5_IJSD_SD_SD_EEENS5_IJNSA_ILi0EEESW_SW_EEEEENS5_IJNS4_10UnderscoreESZ_SZ_EEEEENS4_28SM100_TMA_2SM_LOAD_MULTICASTENS4_14ComposedLayoutINS4_7SwizzleILi3ELi4ELi3EEENS4_18smem_ptr_flag_bitsILi32EEENSU_INS5_IJNSA_ILi8EEENSA_ILi32EEEEEENS5_IJS19_SD_EEEEEEEvNS4_8identityENS4_18SM100_TMA_2SM_LOADES1D_vS1E_EENS_8epilogue10collective18CollectiveEpilogueINS1H_23Sm100TmaWarpSpecializedILi4ELi2ELi16ELb1ELb0EEEJNS5_IJSI_SH_SI_EEENS5_IJNSU_ISI_SD_EENSU_INSA_ILi16EEESD_EEEEEfSK_fSK_NS1H_6fusion15FusionCallbacksIS1L_NS1R_17LinearCombinationIffffLNS_15FloatRoundStyleE2EEES1M_S1Q_JEEENS4_5SM1004TMEM4LOAD26SM100_TMEM_LOAD_32dp32b16xENS4_13SM90_TMA_LOADENS13_INS14_ILi2ELi4ELi3EEES17_NSU_INS5_IJS18_S1O_EEENS5_IJS1O_SD_EEEEEEENS4_39AutoVectorizingCopyWithAssumedAlignmentILi128EEENS4_14SM90_TMA_STOREES26_S28_S28_EEEvvEEEEvNT_6ParamsE)
        /*0038*/ 	.word	0x00000000


	//----- nvinfo : EIATTR_MIN_STACK_SIZE
	.align		4
.L_27:
        /*003c*/ 	.byte	0x04, 0x12
        /*003e*/ 	.short	(.L_29 - .L_28)
	.align		4
.L_28:
        /*0040*/ 	.word	index@(_ZN7cutlass13device_kernelINS_4gemm6kernel13GemmUniversalIN4cute5tupleIJiiiiEEENS1_10collective13CollectiveMmaINS1_35MainloopSm100TmaUmmaWarpSpecializedILi2ELi2ELi4ENS5_IJNS4_1CILi2EEENSA_ILi4EEENSA_ILi1EEEEEEEENS5_IJNSA_ILi256EEENSA_ILi64EEENSA_ILi128EEEEEEfNS5_IJlSD_lEEEfSK_NS4_8TiledMMAINS4_8MMA_AtomIJNS4_23SM100_MMA_TF32_2x1SM_SSINS_10tfloat32_tESO_fLi256ELi64ELNS4_4UMMA5MajorE0ELSQ_0ELNSP_7ScaleInE0ELSR_0EEEEEENS4_6LayoutINS5_IJSD_SD_SD_EEENS5_IJNSA_ILi0EEESW_SW_EEEEENS5_IJNS4_10UnderscoreESZ_SZ_EEEEENS4_28SM100_TMA_2SM_LOAD_MULTICASTENS4_14ComposedLayoutINS4_7SwizzleILi3ELi4ELi3EEENS4_18smem_ptr_flag_bitsILi32EEENSU_INS5_IJNSA_ILi8EEENSA_ILi32EEEEEENS5_IJS19_SD_EEEEEEEvNS4_8identityENS4_18SM100_TMA_2SM_LOADES1D_vS1E_EENS_8epilogue10collective18CollectiveEpilogueINS1H_23Sm100TmaWarpSpecializedILi4ELi2ELi16ELb1ELb0EEEJNS5_IJSI_SH_SI_EEENS5_IJNSU_ISI_SD_EENSU_INSA_ILi16EEESD_EEEEEfSK_fSK_NS1H_6fusion15FusionCallbacksIS1L_NS1R_17LinearCombinationIffffLNS_15FloatRoundStyleE2EEES1M_S1Q_JEEENS4_5SM1004TMEM4LOAD26SM100_TMEM_LOAD_32dp32b16xENS4_13SM90_TMA_LOADENS13_INS14_ILi2ELi4ELi3EEES17_NSU_INS5_IJS18_S1O_EEENS5_IJS1O_SD_EEEEEEENS4_39AutoVectorizingCopyWithAssumedAlignmentILi128EEENS4_14SM90_TMA_STOREES26_S28_S28_EEEvvEEEEvNT_6ParamsE)
        /*0044*/ 	.word	0x00000000
.L_29:


//--------------------- .nv.compat                --------------------------
	.section	.nv.compat,"",@"SHT_CUDA_COMPAT_INFO"
	.align	4
        /*0000*/ 	.byte	0x02, 0x09, 0x01, 0x00, 0x02, 0x02, 0x02, 0x00, 0x02, 0x05, 0x05, 0x00, 0x03, 0x07, 0x01, 0x01
        /*0010*/ 	.byte	0x02, 0x03, 0x01, 0x00, 0x02, 0x06, 0x01, 0x00, 0x04, 0x0b, 0x08, 0x00, 0x09, 0x00, 0x00, 0x00
        /*0020*/ 	.byte	0x00, 0x00, 0x00, 0x00


//--------------------- .nv.info._ZN7cutlass13device_kernelINS_4gemm6kernel13GemmUniversalIN4cute5tupleIJiiiiEEENS1_10collective13CollectiveMmaINS1_35MainloopSm100TmaUmmaWarpSpecializedILi2ELi2ELi4ENS5_IJNS4_1CILi2EEENSA_ILi4EEENSA_ILi1EEEEEEEENS5_IJNSA_ILi256EEENSA_ILi64EEENSA_ILi128EEEEEEfNS5_IJlSD_lEEEfSK_NS4_8TiledMMAINS4_8MMA_AtomIJNS4_23SM100_MMA_TF32_2x1SM_SSINS_10tfloat32_tESO_fLi256ELi64ELNS4_4UMMA5MajorE0ELSQ_0ELNSP_7ScaleInE0ELSR_0EEEEEENS4_6LayoutINS5_IJSD_SD_SD_EEENS5_IJNSA_ILi0EEESW_SW_EEEEENS5_IJNS4_10UnderscoreESZ_SZ_EEEEENS4_28SM100_TMA_2SM_LOAD_MULTICASTENS4_14ComposedLayoutINS4_7SwizzleILi3ELi4ELi3EEENS4_18smem_ptr_flag_bitsILi32EEENSU_INS5_IJNSA_ILi8EEENSA_ILi32EEEEEENS5_IJS19_SD_EEEEEEEvNS4_8identityENS4_18SM100_TMA_2SM_LOADES1D_vS1E_EENS_8epilogue10collective18CollectiveEpilogueINS1H_23Sm100TmaWarpSpecializedILi4ELi2ELi16ELb1ELb0EEEJNS5_IJSI_SH_SI_EEENS5_IJNSU_ISI_SD_EENSU_INSA_ILi16EEESD_EEEEEfSK_fSK_NS1H_6fusion15FusionCallbacksIS1L_NS1R_17LinearCombinationIffffLNS_15FloatRoundStyleE2EEES1M_S1Q_JEEENS4_5SM1004TMEM4LOAD26SM100_TMEM_LOAD_32dp32b16xENS4_13SM90_TMA_LOADENS13_INS14_ILi2ELi4ELi3EEES17_NSU_INS5_IJS18_S1O_EEENS5_IJS1O_SD_EEEEEEENS4_39AutoVectorizingCopyWithAssumedAlignmentILi128EEENS4_14SM90_TMA_STOREES26_S28_S28_EEEvvEEEEvNT_6ParamsE --------------------------
	.section	.nv.info._ZN7cutlass13device_kernelINS_4gemm6kernel13GemmUniversalIN4cute5tupleIJiiiiEEENS1_10collective13CollectiveMmaINS1_35MainloopSm100TmaUmmaWarpSpecializedILi2ELi2ELi4ENS5_IJNS4_1CILi2EEENSA_ILi4EEENSA_ILi1EEEEEEEENS5_IJNSA_ILi256EEENSA_ILi64EEENSA_ILi128EEEEEEfNS5_IJlSD_lEEEfSK_NS4_8TiledMMAINS4_8MMA_AtomIJNS4_23SM100_MMA_TF32_2x1SM_SSINS_10tfloat32_tESO_fLi256ELi64ELNS4_4UMMA5MajorE0ELSQ_0ELNSP_7ScaleInE0ELSR_0EEEEEENS4_6LayoutINS5_IJSD_SD_SD_EEENS5_IJNSA_ILi0EEESW_SW_EEEEENS5_IJNS4_10UnderscoreESZ_SZ_EEEEENS4_28SM100_TMA_2SM_LOAD_MULTICASTENS4_14ComposedLayoutINS4_7SwizzleILi3ELi4ELi3EEENS4_18smem_ptr_flag_bitsILi32EEENSU_INS5_IJNSA_ILi8EEENSA_ILi32EEEEEENS5_IJS19_SD_EEEEEEEvNS4_8identityENS4_18SM100_TMA_2SM_LOADES1D_vS1E_EENS_8epilogue10collective18CollectiveEpilogueINS1H_23Sm100TmaWarpSpecializedILi4ELi2ELi16ELb1ELb0EEEJNS5_IJSI_SH_SI_EEENS5_IJNSU_ISI_SD_EENSU_INSA_ILi16EEESD_EEEEEfSK_fSK_NS1H_6fusion15FusionCallbacksIS1L_NS1R_17LinearCombinationIffffLNS_15FloatRoundStyleE2EEES1M_S1Q_JEEENS4_5SM1004TMEM4LOAD26SM100_TMEM_LOAD_32dp32b16xENS4_13SM90_TMA_LOADENS13_INS14_ILi2ELi4ELi3EEES17_NSU_INS5_IJS18_S1O_EEENS5_IJS1O_SD_EEEEEEENS4_39AutoVectorizingCopyWithAssumedAlignmentILi128EEENS4_14SM90_TMA_STOREES26_S28_S28_EEEvvEEEEvNT_6ParamsE,"",@"SHT_CUDA_INFO"
	.sectionflags	@""
	.align	4


	//----- nvinfo : EIATTR_CUDA_API_VERSION
	.align		4
        /*0000*/ 	.byte	0x04, 0x37
        /*0002*/ 	.short	(.L_31 - .L_30)
.L_30:
        /*0004*/ 	.word	0x00000082


	//----- nvinfo : EIATTR_KPARAM_INFO
	.align		4
.L_31:
        /*0008*/ 	.byte	0x04, 0x17
        /*000a*/ 	.short	(.L_33 - .L_32)
.L_32:
        /*000c*/ 	.word	0x00000000
        /*0010*/ 	.short	0x0000
        /*0012*/ 	.short	0x0000
        /*0014*/ 	.byte	0x00, 0xf0, 0x01, 0x20


	//----- nvinfo : EIATTR_AT_ENTRY_FRAGMENTS
	.align		4
.L_33:
        /*0018*/ 	.byte	0x04, 0x4f
        /*001a*/ 	.short	(.L_35 - .L_34)


	//   ....[0]....
.L_34:
        /*001c*/ 	.word	0x00000007


	//----- nvinfo : EIATTR_RESERVED_SMEM_USED
	.align		4
.L_35:
        /*0020*/ 	.byte	0x01, 0x41
	.zero		2


	//----- nvinfo : EIATTR_SPARSE_MMA_MASK
	.align		4
        /*0024*/ 	.byte	0x03, 0x50
        /*0026*/ 	.short	0x0000


	//----- nvinfo : EIATTR_TCGEN05_2CTA_USED
	.align		4
        /*0028*/ 	.byte	0x01, 0x52
	.zero		2


	//----- nvinfo : EIATTR_MAXREG_COUNT
	.align		4
        /*002c*/ 	.byte	0x03, 0x1b
        /*002e*/ 	.short	0x00ff


	//----- nvinfo : EIATTR_NUM_BARRIERS
	.align		4
        /*0030*/ 	.byte	0x02, 0x4c
        /*0032*/ 	.byte	0x07
	.zero		1


	//----- nvinfo : EIATTR_EXTERNS
	.align		4
        /*0034*/ 	.byte	0x04, 0x0f
        /*0036*/ 	.short	(.L_37 - .L_36)


	//   ....[0]....
	.align		4
.L_36:
        /*0038*/ 	.word	index@(__assertfail)


	//----- nvinfo : EIATTR_MERCURY_ISA_VERSION
	.align		4
.L_37:
        /*003c*/ 	.byte	0x03, 0x5f
        /*003e*/ 	.short	0x0101


	//----- nvinfo : EIATTR_INT_WARP_WIDE_INSTR_OFFSETS
	.align		4
        /*0040*/ 	.byte	0x04, 0x31
        /*0042*/ 	.short	(.L_39 - .L_38)


	//   ....[0]....
.L_38:
        /*0044*/ 	.word	0x00000d50


	//   ....[1]....
        /*0048*/ 	.word	0x00000df0


	//   ....[2]....
        /*004c*/ 	.word	0x00004d10


	//   ....[3]....
        /*0050*/ 	.word	0x00004d40


	//   ....[4]....
        /*0054*/ 	.word	0x00004d60


	//   ....[5]....
        /*0058*/ 	.word	0x000058a0


	//   ....[6]....
        /*005c*/ 	.word	0x00005910


	//   ....[7]....
        /*0060*/ 	.word	0x00005a00


	//   ....[8]....
        /*0064*/ 	.word	0x00005a80


	//   ....[9]....
        /*0068*/ 	.word	0x00005b80


	//   ....[10]....
        /*006c*/ 	.word	0x00005c00


	//   ....[11]....
        /*0070*/ 	.word	0x00005cf0


	//   ....[12]....
        /*0074*/ 	.word	0x00005da0


	//----- nvinfo : EIATTR_COOP_GROUP_MASK_REGIDS
	.align		4
.L_39:
        /*0078*/ 	.byte	0x04, 0x29
        /*007a*/ 	.short	(.L_41 - .L_40)


	//   ....[0]....
.L_40:
        /*007c*/ 	.word	0xffffffff


	//   ....[1]....
        /*0080*/ 	.word	0xffffffff


	//   ....[2]....
        /*0084*/ 	.word	0xffffffff


	//   ....[3]....
        /*0088*/ 	.word	0xffffffff


	//   ....[4]....
        /*008c*/ 	.word	0xffffffff


	//   ....[5]....
        /*0090*/ 	.word	0xffffffff


	//   ....[6]....
        /*0094*/ 	.word	0xffffffff


	//   ....[7]....
        /*0098*/ 	.word	0xffffffff


	//   ....[8]....
        /*009c*/ 	.word	0xffffffff


	//   ....[9]....
        /*00a0*/ 	.word	0xffffffff


	//   ....[10]....
        /*00a4*/ 	.word	0xffffffff


	//   ....[11]....
        /*00a8*/ 	.word	0xffffffff


	//   ....[12]....
        /*00ac*/ 	.word	0xffffffff


	//   ....[13]....
        /*00b0*/ 	.word	0xffffffff


	//----- nvinfo : EIATTR_COOP_GROUP_INSTR_OFFSETS
	.align		4
.L_41:
        /*00b4*/ 	.byte	0x04, 0x28
        /*00b6*/ 	.short	(.L_43 - .L_42)


	//   ....[0]....
.L_42:
        /*00b8*/ 	.word	0x000000c0


	//   ....[1]....
        /*00bc*/ 	.word	0x00000530


	//   ....[2]....
        /*00c0*/ 	.word	0x000006c0


	//   ....[3]....
        /*00c4*/ 	.word	0x00000850


	//   ....[4]....
        /*00c8*/ 	.word	0x00000940


	//   ....[5]....
        /*00cc*/ 	.word	0x00000aa0


	//   ....[6]....
        /*00d0*/ 	.word	0x00000c30


	//   ....[7]....
        /*00d4*/ 	.word	0x00000e70


	//   ....[8]....
        /*00d8*/ 	.word	0x00002770


	//   ....[9]....
        /*00dc*/ 	.word	0x00003520


	//   ....[10]....
        /*00e0*/ 	.word	0x00003a30


	//   ....[11]....
        /*00e4*/ 	.word	0x00003ce0


	//   ....[12]....
        /*00e8*/ 	.word	0x00004c00


	//   ....[13]....
        /*00ec*/ 	.word	0x00004e20


	//----- nvinfo : EIATTR_VRC_CTA_INIT_COUNT
	.align		4
.L_43:
        /*00f0*/ 	.byte	0x02, 0x4a
        /*00f2*/ 	.byte	0x80
	.zero		1


	//----- nvinfo : EIATTR_SYSCALL_OFFSETS
	.align		4
        /*00f4*/ 	.byte	0x04, 0x46
        /*00f6*/ 	.short	(.L_45 - .L_44)


	//   ....[0]....
.L_44:
        /*00f8*/ 	.word	0x00006a00


	//   ....[1]....
        /*00fc*/ 	.word	0x00006af0


	//   ....[2]....
        /*0100*/ 	.word	0x00007250


	//   ....[3]....
        /*0104*/ 	.word	0x000079d0


	//   ....[4]....
        /*0108*/ 	.word	0x00008130


	//   ....[5]....
        /*010c*/ 	.word	0x00008890


	//----- nvinfo : EIATTR_MBARRIER_INSTR_OFFSETS
	.align		4
.L_45:
        /*0110*/ 	.byte	0x04, 0x39
        /*0112*/ 	.short	(.L_47 - .L_46)


	//   ....[0]....
.L_46:
        /*0114*/ 	.word	0x00000670
        /*0118*/ 	.word	0x000000ff
        /*011c*/ 	.word	0x00000000
        /*0120*/ 	.short	0x0100
        /*0122*/ 	.byte	0x04
	.zero		1


	//   ....[1]....
        /*0124*/ 	.word	0x00000680
        /*0128*/ 	.word	0x000000ff
        /*012c*/ 	.word	0x00000010
        /*0130*/ 	.short	0x0100
        /*0132*/ 	.byte	0x04
	.zero		1


	//   ....[2]....
        /*0134*/ 	.word	0x00000690
        /*0138*/ 	.word	0x000000ff
        /*013c*/ 	.word	0x00000008
        /*0140*/ 	.short	0x0100
        /*0142*/ 	.byte	0x04
	.zero		1


	//   ....[3]....
        /*0144*/ 	.word	0x000006a0
        /*0148*/ 	.word	0x000000ff
        /*014c*/ 	.word	0x00000018
        /*0150*/ 	.short	0x0100
        /*0152*/ 	.byte	0x04
	.zero		1


	//   ....[4]....
        /*0154*/ 	.word	0x000007c0
        /*0158*/ 	.word	0x000000ff
        /*015c*/ 	.word	0x00000020
        /*0160*/ 	.short	0x0100
        /*0162*/ 	.byte	0x04
	.zero		1


	//   ....[5]....
        /*0164*/ 	.word	0x000007d0
        /*0168*/ 	.word	0x000000ff
        /*016c*/ 	.word	0x00000040
        /*0170*/ 	.short	0x0100
        /*0172*/ 	.byte	0x04
	.zero		1


	//   ....[6]....
        /*0174*/ 	.word	0x000007e0
        /*0178*/ 	.word	0x000000ff
        /*017c*/ 	.word	0x00000028
        /*0180*/ 	.short	0x0100
        /*0182*/ 	.byte	0x04
	.zero		1


	//   ....[7]....
        /*0184*/ 	.word	0x000007f0
        /*0188*/ 	.word	0x000000ff
        /*018c*/ 	.word	0x00000048
        /*0190*/ 	.short	0x0100
        /*0192*/ 	.byte	0x04
	.zero		1


	//   ....[8]....
        /*0194*/ 	.word	0x00000800
        /*0198*/ 	.word	0x000000ff
        /*019c*/ 	.word	0x00000030
        /*01a0*/ 	.short	0x0100
        /*01a2*/ 	.byte	0x04
	.zero		1


	//   ....[9]....
        /*01a4*/ 	.word	0x00000810
        /*01a8*/ 	.word	0x000000ff
        /*01ac*/ 	.word	0x00000050
        /*01b0*/ 	.short	0x0100
        /*01b2*/ 	.byte	0x04
	.zero		1


	//   ....[10]....
        /*01b4*/ 	.word	0x00000820
        /*01b8*/ 	.word	0x000000ff
        /*01bc*/ 	.word	0x00000038
        /*01c0*/ 	.short	0x0100
        /*01c2*/ 	.byte	0x04
	.zero		1


	//   ....[11]....
        /*01c4*/ 	.word	0x00000830
        /*01c8*/ 	.word	0x000000ff
        /*01cc*/ 	.word	0x00000058
        /*01d0*/ 	.short	0x0100
        /*01d2*/ 	.byte	0x04
	.zero		1


	//   ....[12]....
        /*01d4*/ 	.word	0x00000910
        /*01d8*/ 	.word	0x000000ff
        /*01dc*/ 	.word	0x00000060
        /*01e0*/ 	.short	0x0100
        /*01e2*/ 	.byte	0x06
	.zero		1


	//   ....[13]....
        /*01e4*/ 	.word	0x00000920
        /*01e8*/ 	.word	0x000000ff
        /*01ec*/ 	.word	0x00000068
        /*01f0*/ 	.short	0x0100
        /*01f2*/ 	.byte	0x06
	.zero		1


	//   ....[14]....
        /*01f4*/ 	.word	0x00000a50
        /*01f8*/ 	.word	0x000000ff
        /*01fc*/ 	.word	0x00000070
        /*0200*/ 	.short	0x0100
        /*0202*/ 	.byte	0x06
	.zero		1


	//   ....[15]....
        /*0204*/ 	.word	0x00000a60
        /*0208*/ 	.word	0x000000ff
        /*020c*/ 	.word	0x00000080
        /*0210*/ 	.short	0x0100
        /*0212*/ 	.byte	0x06
	.zero		1


	//   ....[16]....
        /*0214*/ 	.word	0x00000a70
        /*0218*/ 	.word	0x000000ff
        /*021c*/ 	.word	0x00000078
        /*0220*/ 	.short	0x0100
        /*0222*/ 	.byte	0x06
	.zero		1


	//   ....[17]....
        /*0224*/ 	.word	0x00000a80
        /*0228*/ 	.word	0x000000ff
        /*022c*/ 	.word	0x00000088
        /*0230*/ 	.short	0x0100
        /*0232*/ 	.byte	0x06
	.zero		1


	//   ....[18]....
        /*0234*/ 	.word	0x00000ba0
        /*0238*/ 	.word	0x000000ff
        /*023c*/ 	.word	0x00000090
        /*0240*/ 	.short	0x0100
        /*0242*/ 	.byte	0x04
	.zero		1


	//   ....[19]....
        /*0244*/ 	.word	0x00000bb0
        /*0248*/ 	.word	0x000000ff
        /*024c*/ 	.word	0x000000b0
        /*0250*/ 	.short	0x0100
        /*0252*/ 	.byte	0x04
	.zero		1


	//   ....[20]....
        /*0254*/ 	.word	0x00000bc0
        /*0258*/ 	.word	0x000000ff
        /*025c*/ 	.word	0x00000098
        /*0260*/ 	.short	0x0100
        /*0262*/ 	.byte	0x04
	.zero		1


	//   ....[21]....
        /*0264*/ 	.word	0x00000bd0
        /*0268*/ 	.word	0x000000ff
        /*026c*/ 	.word	0x000000b8
        /*0270*/ 	.short	0x0100
        /*0272*/ 	.byte	0x04
	.zero		1


	//   ....[22]....
        /*0274*/ 	.word	0x00000be0
        /*0278*/ 	.word	0x000000ff
        /*027c*/ 	.word	0x000000a0
        /*0280*/ 	.short	0x0100
        /*0282*/ 	.byte	0x04
	.zero		1


	//   ....[23]....
        /*0284*/ 	.word	0x00000bf0
        /*0288*/ 	.word	0x000000ff
        /*028c*/ 	.word	0x000000c0
        /*0290*/ 	.short	0x0100
        /*0292*/ 	.byte	0x04
	.zero		1


	//   ....[24]....
        /*0294*/ 	.word	0x00000c00
        /*0298*/ 	.word	0x000000ff
        /*029c*/ 	.word	0x000000a8
        /*02a0*/ 	.short	0x0100
        /*02a2*/ 	.byte	0x04
	.zero		1


	//   ....[25]....
        /*02a4*/ 	.word	0x00000c10
        /*02a8*/ 	.word	0x000000ff
        /*02ac*/ 	.word	0x000000c8
        /*02b0*/ 	.short	0x0100
        /*02b2*/ 	.byte	0x04
	.zero		1


	//   ....[26]....
        /*02b4*/ 	.word	0x00000d00
        /*02b8*/ 	.word	0x000000ff
        /*02bc*/ 	.word	0x000000d0
        /*02c0*/ 	.short	0x0100
        /*02c2*/ 	.byte	0x04
	.zero		1


	//   ....[27]....
        /*02c4*/ 	.word	0x00000d10
        /*02c8*/ 	.word	0x000000ff
        /*02cc*/ 	.word	0x000000e0
        /*02d0*/ 	.short	0x0100
        /*02d2*/ 	.byte	0x04
	.zero		1


	//   ....[28]....
        /*02d4*/ 	.word	0x00000d20
        /*02d8*/ 	.word	0x000000ff
        /*02dc*/ 	.word	0x000000d8
        /*02e0*/ 	.short	0x0100
        /*02e2*/ 	.byte	0x04
	.zero		1


	//   ....[29]....
        /*02e4*/ 	.word	0x00000d30
        /*02e8*/ 	.word	0x000000ff
        /*02ec*/ 	.word	0x000000e8
        /*02f0*/ 	.short	0x0100
        /*02f2*/ 	.byte	0x04
	.zero		1


	//   ....[30]....
        /*02f4*/ 	.word	0x00000e30
        /*02f8*/ 	.word	0x000000ff
        /*02fc*/ 	.word	0x000000f0
        /*0300*/ 	.short	0x0100
        /*0302*/ 	.byte	0x06
	.zero		1


	//   ....[31]....
        /*0304*/ 	.word	0x00001ab0
        /*0308*/ 	.word	0x00000000
        /*030c*/ 	.word	0x000000e0
        /*0310*/ 	.short	0x010a
        /*0312*/ 	.byte	0xff
	.zero		1


	//   ....[32]....
        /*0314*/ 	.word	0x00001ae0
        /*0318*/ 	.word	0x00000000
        /*031c*/ 	.word	0x000000d0
        /*0320*/ 	.short	0x0101
        /*0322*/ 	.byte	0xff
	.zero		1


	//   ....[33]....
        /*0324*/ 	.word	0x00001ba0
        /*0328*/ 	.word	0x000000ff
        /*032c*/ 	.word	0x00000010
        /*0330*/ 	.short	0x010a
        /*0332*/ 	.byte	0x04
	.zero		1


	//   ....[34]....
        /*0334*/ 	.word	0x00001c70
        /*0338*/ 	.word	0x000000ff
        /*033c*/ 	.word	0x00000010
        /*0340*/ 	.short	0x010a
        /*0342*/ 	.byte	0x06
	.zero		1


	//   ....[35]....
        /*0344*/ 	.word	0x00001dd0
        /*0348*/ 	.word	0x000000ff
        /*034c*/ 	.word	0x00000010
        /*0350*/ 	.short	0x010a
        /*0352*/ 	.byte	0x04
	.zero		1


	//   ....[36]....
        /*0354*/ 	.word	0x000021b0
        /*0358*/ 	.word	0x000000ff
        /*035c*/ 	.word	0x00000068
        /*0360*/ 	.short	0x0101
        /*0362*/ 	.byte	0x16
	.zero		1


	//   ....[37]....
        /*0364*/ 	.word	0x000021d0
        /*0368*/ 	.word	0x000000ff
        /*036c*/ 	.word	0x00000010
        /*0370*/ 	.short	0x010a
        /*0372*/ 	.byte	0x04
	.zero		1


	//   ....[38]....
        /*0374*/ 	.word	0x00002250
        /*0378*/ 	.word	0x000000ff
        /*037c*/ 	.word	0x00000010
        /*0380*/ 	.short	0x010a
        /*0382*/ 	.byte	0x06
	.zero		1


	//   ....[39]....
        /*0384*/ 	.word	0x00002390
        /*0388*/ 	.word	0x000000ff
        /*038c*/ 	.word	0x00000010
        /*0390*/ 	.short	0x010a
        /*0392*/ 	.byte	0x04
	.zero		1


	//   ....[40]....
        /*0394*/ 	.word	0x000027a0
        /*0398*/ 	.word	0x00000003
        /*039c*/ 	.word	0x00000070
        /*03a0*/ 	.short	0x010a
        /*03a2*/ 	.byte	0xff
	.zero		1


	//   ....[41]....
        /*03a4*/ 	.word	0x000028f0
        /*03a8*/ 	.word	0x00000000
        /*03ac*/ 	.word	0x00000000
        /*03b0*/ 	.short	0x0101
        /*03b2*/ 	.byte	0xff
	.zero		1


	//   ....[42]....
        /*03b4*/ 	.word	0x00002eb0
        /*03b8*/ 	.word	0x000000ff
        /*03bc*/ 	.word	0x00000000
        /*03c0*/ 	.short	0x010a
        /*03c2*/ 	.byte	0x04
	.zero		1


	//   ....[43]....
        /*03c4*/ 	.word	0x00002f50
        /*03c8*/ 	.word	0x00000000
        /*03cc*/ 	.word	0x00000000
        /*03d0*/ 	.short	0x010a
        /*03d2*/ 	.byte	0xff
	.zero		1


	//   ....[44]....
        /*03d4*/ 	.word	0x00003080
        /*03d8*/ 	.word	0x00000000
        /*03dc*/ 	.word	0x000000d0
        /*03e0*/ 	.short	0x010a
        /*03e2*/ 	.byte	0xff
	.zero		1


	//   ....[45]....
        /*03e4*/ 	.word	0x000030f0
        /*03e8*/ 	.word	0x00000000
        /*03ec*/ 	.word	0x00000000
        /*03f0*/ 	.short	0x0101
        /*03f2*/ 	.byte	0xff
	.zero		1


	//   ....[46]....
        /*03f4*/ 	.word	0x00003110
        /*03f8*/ 	.word	0x000000ff
        /*03fc*/ 	.word	0x00000080
        /*0400*/ 	.short	0x010a
        /*0402*/ 	.byte	0x04
	.zero		1


	//   ....[47]....
        /*0404*/ 	.word	0x00003230
        /*0408*/ 	.word	0x00000000
        /*040c*/ 	.word	0x00000070
        /*0410*/ 	.short	0x010a
        /*0412*/ 	.byte	0xff
	.zero		1


	//   ....[48]....
        /*0414*/ 	.word	0x00003330
        /*0418*/ 	.word	0x00000000
        /*041c*/ 	.word	0x00000000
        /*0420*/ 	.short	0x0101
        /*0422*/ 	.byte	0xff
	.zero		1


	//   ....[49]....
        /*0424*/ 	.word	0x000033c0
        /*0428*/ 	.word	0x000000ff
        /*042c*/ 	.word	0x00000080
        /*0430*/ 	.short	0x0106
        /*0432*/ 	.byte	0x04
	.zero		1


	//   ....[50]....
        /*0434*/ 	.word	0x000033e0
        /*0438*/ 	.word	0x000000ff
        /*043c*/ 	.word	0x00000080
        /*0440*/ 	.short	0x010a
        /*0442*/ 	.byte	0x04
	.zero		1


	//   ....[51]....
        /*0444*/ 	.word	0x00003470
        /*0448*/ 	.word	0x000000ff
        /*044c*/ 	.word	0x00000080
        /*0450*/ 	.short	0x0106
        /*0452*/ 	.byte	0x07
	.zero		1


	//   ....[52]....
        /*0454*/ 	.word	0x000034b0
        /*0458*/ 	.word	0x00000000
        /*045c*/ 	.word	0x00000080
        /*0460*/ 	.short	0x010a
        /*0462*/ 	.byte	0xff
	.zero		1


	//   ....[53]....
        /*0464*/ 	.word	0x00003710
        /*0468*/ 	.word	0x000000ff
        /*046c*/ 	.word	0x00000008
        /*0470*/ 	.short	0x010a
        /*0472*/ 	.byte	0x05
	.zero		1


	//   ....[54]....
        /*0474*/ 	.word	0x00003730
        /*0478*/ 	.word	0x000000ff
        /*047c*/ 	.word	0x00000008
        /*0480*/ 	.short	0x010a
        /*0482*/ 	.byte	0x05
	.zero		1


	//   ....[55]....
        /*0484*/ 	.word	0x000038d0
        /*0488*/ 	.word	0x000000ff
        /*048c*/ 	.word	0x00000008
        /*0490*/ 	.short	0x010a
        /*0492*/ 	.byte	0x05
	.zero		1


	//   ....[56]....
        /*0494*/ 	.word	0x000038f0
        /*0498*/ 	.word	0x000000ff
        /*049c*/ 	.word	0x00000008
        /*04a0*/ 	.short	0x010a
        /*04a2*/ 	.byte	0x05
	.zero		1


	//   ....[57]....
        /*04a4*/ 	.word	0x000039c0
        /*04a8*/ 	.word	0x000000ff
        /*04ac*/ 	.word	0x00000000
        /*04b0*/ 	.short	0x0101
        /*04b2*/ 	.byte	0x04
	.zero		1


	//   ....[58]....
        /*04b4*/ 	.word	0x00003d80
        /*04b8*/ 	.word	0x00000003
        /*04bc*/ 	.word	0x00000070
        /*04c0*/ 	.short	0x010a
        /*04c2*/ 	.byte	0xff
	.zero		1


	//   ....[59]....
        /*04c4*/ 	.word	0x00003e40
        /*04c8*/ 	.word	0x00000003
        /*04cc*/ 	.word	0x00000000
        /*04d0*/ 	.short	0x0101
        /*04d2*/ 	.byte	0xff
	.zero		1


	//   ....[60]....
        /*04d4*/ 	.word	0x00003f30
        /*04d8*/ 	.word	0x000000ff
        /*04dc*/ 	.word	0x00000000
        /*04e0*/ 	.short	0x010a
        /*04e2*/ 	.byte	0x04
	.zero		1


	//   ....[61]....
        /*04e4*/ 	.word	0x00003f40
        /*04e8*/ 	.word	0x000000ff
        /*04ec*/ 	.word	0x000000b0
        /*04f0*/ 	.short	0x010a
        /*04f2*/ 	.byte	0x07
	.zero		1


	//   ....[62]....
        /*04f4*/ 	.word	0x00004000
        /*04f8*/ 	.word	0x000000ff
        /*04fc*/ 	.word	0x00000000
        /*0500*/ 	.short	0x010a
        /*0502*/ 	.byte	0x05
	.zero		1


	//   ....[63]....
        /*0504*/ 	.word	0x00004150
        /*0508*/ 	.word	0x000000ff
        /*050c*/ 	.word	0x00000000
        /*0510*/ 	.short	0x010a
        /*0512*/ 	.byte	0x07
	.zero		1


	//   ....[64]....
        /*0514*/ 	.word	0x000048c0
        /*0518*/ 	.word	0x000000ff
        /*051c*/ 	.word	0x00000000
        /*0520*/ 	.short	0x010a
        /*0522*/ 	.byte	0x04
	.zero		1


	//   ....[65]....
        /*0524*/ 	.word	0x00004960
        /*0528*/ 	.word	0x000000ff
        /*052c*/ 	.word	0x00000000
        /*0530*/ 	.short	0x010a
        /*0532*/ 	.byte	0x05
	.zero		1


	//   ....[66]....
        /*0534*/ 	.word	0x000049f0
        /*0538*/ 	.word	0x000000ff
        /*053c*/ 	.word	0x00000000
        /*0540*/ 	.short	0x010a
        /*0542*/ 	.byte	0x05
	.zero		1


	//   ....[67]....
        /*0544*/ 	.word	0x00004a90
        /*0548*/ 	.word	0x00000002
        /*054c*/ 	.word	0x00000000
        /*0550*/ 	.short	0x010a
        /*0552*/ 	.byte	0xff
	.zero		1


	//   ....[68]....
        /*0554*/ 	.word	0x00004ad0
        /*0558*/ 	.word	0x00000002
        /*055c*/ 	.word	0x00000000
        /*0560*/ 	.short	0x010a
        /*0562*/ 	.byte	0xff
	.zero		1


	//   ....[69]....
        /*0564*/ 	.word	0x00004b50
        /*0568*/ 	.word	0x000000ff
        /*056c*/ 	.word	0x00000000
        /*0570*/ 	.short	0x0101
        /*0572*/ 	.byte	0x04
	.zero		1


	//   ....[70]....
        /*0574*/ 	.word	0x00004b90
        /*0578*/ 	.word	0x000000ff
        /*057c*/ 	.word	0x000000f0
        /*0580*/ 	.short	0x010a
        /*0582*/ 	.byte	0x3e
	.zero		1


	//   ....[71]....
        /*0584*/ 	.word	0x00004bf0
        /*0588*/ 	.word	0x000000ff
        /*058c*/ 	.word	0x00000000
        /*0590*/ 	.short	0x0101
        /*0592*/ 	.byte	0x04
	.zero		1


	//   ....[72]....
        /*0594*/ 	.word	0x000050a0
        /*0598*/ 	.word	0x0000000c
        /*059c*/ 	.word	0x00000070
        /*05a0*/ 	.short	0x010a
        /*05a2*/ 	.byte	0xff
	.zero		1


	//   ....[73]....
        /*05a4*/ 	.word	0x00005210
        /*05a8*/ 	.word	0x00000000
        /*05ac*/ 	.word	0x00000000
        /*05b0*/ 	.short	0x0101
        /*05b2*/ 	.byte	0xff
	.zero		1


	//   ....[74]....
        /*05b4*/ 	.word	0x000056a0
        /*05b8*/ 	.word	0x000000ff
        /*05bc*/ 	.word	0x00000068
        /*05c0*/ 	.short	0x010a
        /*05c2*/ 	.byte	0x15
	.zero		1


	//   ....[75]....
        /*05c4*/ 	.word	0x00005820
        /*05c8*/ 	.word	0x000000ff
        /*05cc*/ 	.word	0x00000040
        /*05d0*/ 	.short	0x010a
        /*05d2*/ 	.byte	0x15
	.zero		1


	//   ....[76]....
        /*05d4*/ 	.word	0x000059b0
        /*05d8*/ 	.word	0x000000ff
        /*05dc*/ 	.word	0x00000020
        /*05e0*/ 	.short	0x010b
        /*05e2*/ 	.byte	0x15
	.zero		1


	//   ....[77]....
        /*05e4*/ 	.word	0x000059c0
        /*05e8*/ 	.word	0x000000ff
        /*05ec*/ 	.word	0x00000000
        /*05f0*/ 	.short	0x0101
        /*05f2*/ 	.byte	0x06
	.zero		1


	//   ....[78]....
        /*05f4*/ 	.word	0x000059d0
        /*05f8*/ 	.word	0x000000ff
        /*05fc*/ 	.word	0x00000048
        /*0600*/ 	.short	0x010a
        /*0602*/ 	.byte	0x15
	.zero		1


	//   ....[79]....
        /*0604*/ 	.word	0x00005b30
        /*0608*/ 	.word	0x000000ff
        /*060c*/ 	.word	0x00000028
        /*0610*/ 	.short	0x010b
        /*0612*/ 	.byte	0x15
	.zero		1


	//   ....[80]....
        /*0614*/ 	.word	0x00005b40
        /*0618*/ 	.word	0x000000ff
        /*061c*/ 	.word	0x00000000
        /*0620*/ 	.short	0x0101
        /*0622*/ 	.byte	0x06
	.zero		1


	//   ....[81]....
        /*0624*/ 	.word	0x00005b50
        /*0628*/ 	.word	0x000000ff
        /*062c*/ 	.word	0x00000050
        /*0630*/ 	.short	0x010a
        /*0632*/ 	.byte	0x15
	.zero		1


	//   ....[82]....
        /*0634*/ 	.word	0x00005ca0
        /*0638*/ 	.word	0x000000ff
        /*063c*/ 	.word	0x00000030
        /*0640*/ 	.short	0x010b
        /*0642*/ 	.byte	0x15
	.zero		1


	//   ....[83]....
        /*0644*/ 	.word	0x00005cb0
        /*0648*/ 	.word	0x000000ff
        /*064c*/ 	.word	0x00000000
        /*0650*/ 	.short	0x0101
        /*0652*/ 	.byte	0x06
	.zero		1


	//   ....[84]....
        /*0654*/ 	.word	0x00005cc0
        /*0658*/ 	.word	0x000000ff
        /*065c*/ 	.word	0x00000058
        /*0660*/ 	.short	0x010a
        /*0662*/ 	.byte	0x15
	.zero		1


	//   ....[85]....
        /*0664*/ 	.word	0x00005ec0
        /*0668*/ 	.word	0x000000ff
        /*066c*/ 	.word	0x00000038
        /*0670*/ 	.short	0x010b
        /*0672*/ 	.byte	0x15
	.zero		1


	//   ....[86]....
        /*0674*/ 	.word	0x00005ed0
        /*0678*/ 	.word	0x000000ff
        /*067c*/ 	.word	0x00000000
        /*0680*/ 	.short	0x0101
        /*0682*/ 	.byte	0x25
	.zero		1


	//   ....[87]....
        /*0684*/ 	.word	0x00005f00
        /*0688*/ 	.word	0x000000ff
        /*068c*/ 	.word	0x00000040
        /*0690*/ 	.short	0x010a
        /*0692*/ 	.byte	0x15
	.zero		1


	//   ....[88]....
        /*0694*/ 	.word	0x00005f20
        /*0698*/ 	.word	0x000000ff
        /*069c*/ 	.word	0x00000048
        /*06a0*/ 	.short	0x010a
        /*06a2*/ 	.byte	0x15
	.zero		1


	//   ....[89]....
        /*06a4*/ 	.word	0x00005f40
        /*06a8*/ 	.word	0x000000ff
        /*06ac*/ 	.word	0x00000050
        /*06b0*/ 	.short	0x010a
        /*06b2*/ 	.byte	0x15
	.zero		1


	//   ....[90]....
        /*06b4*/ 	.word	0x00005f80
        /*06b8*/ 	.word	0x00000000
        /*06bc*/ 	.word	0x00000058
        /*06c0*/ 	.short	0x010a
        /*06c2*/ 	.byte	0xff
	.zero		1


	//   ....[91]....
        /*06c4*/ 	.word	0x000062a0
        /*06c8*/ 	.word	0x00000003
        /*06cc*/ 	.word	0x00000070
        /*06d0*/ 	.short	0x010a
        /*06d2*/ 	.byte	0xff
	.zero		1


	//   ....[92]....
        /*06d4*/ 	.word	0x00006420
        /*06d8*/ 	.word	0x00000000
        /*06dc*/ 	.word	0x00000000
        /*06e0*/ 	.short	0x0101
        /*06e2*/ 	.byte	0xff
	.zero		1


	//   ....[93]....
        /*06e4*/ 	.word	0x00006f20
        /*06e8*/ 	.word	0x000000ff
        /*06ec*/ 	.word	0x00000020
        /*06f0*/ 	.short	0x010a
        /*06f2*/ 	.byte	0x2b
	.zero		1


	//   ....[94]....
        /*06f4*/ 	.word	0x00006f50
        /*06f8*/ 	.word	0x00000048
        /*06fc*/ 	.word	0x00000090
        /*0700*/ 	.short	0x010a
        /*0702*/ 	.byte	0xff
	.zero		1


	//   ....[95]....
        /*0704*/ 	.word	0x00007040
        /*0708*/ 	.word	0x000000ff
        /*070c*/ 	.word	0x00000020
        /*0710*/ 	.short	0x010a
        /*0712*/ 	.byte	0x2b
	.zero		1


	//   ....[96]....
        /*0714*/ 	.word	0x00007130
        /*0718*/ 	.word	0x00000048
        /*071c*/ 	.word	0x00000090
        /*0720*/ 	.short	0x010a
        /*0722*/ 	.byte	0xff
	.zero		1


	//   ....[97]....
        /*0724*/ 	.word	0x00007700
        /*0728*/ 	.word	0x00000000
        /*072c*/ 	.word	0x00000000
        /*0730*/ 	.short	0x0101
        /*0732*/ 	.byte	0xff
	.zero		1


	//   ....[98]....
        /*0734*/ 	.word	0x00007710
        /*0738*/ 	.word	0x00000002
        /*073c*/ 	.word	0x00000020
        /*0740*/ 	.short	0x010a
        /*0742*/ 	.byte	0xff
	.zero		1


	//   ....[99]....
        /*0744*/ 	.word	0x000077f0
        /*0748*/ 	.word	0x00000002
        /*074c*/ 	.word	0x00000020
        /*0750*/ 	.short	0x010a
        /*0752*/ 	.byte	0xff
	.zero		1


	//   ....[100]....
        /*0754*/ 	.word	0x00007e60
        /*0758*/ 	.word	0x00000010
        /*075c*/ 	.word	0x00000000
        /*0760*/ 	.short	0x0101
        /*0762*/ 	.byte	0xff
	.zero		1


	//   ....[101]....
        /*0764*/ 	.word	0x00007e80
        /*0768*/ 	.word	0x00000000
        /*076c*/ 	.word	0x00000020
        /*0770*/ 	.short	0x010a
        /*0772*/ 	.byte	0xff
	.zero		1


	//   ....[102]....
        /*0774*/ 	.word	0x00007f50
        /*0778*/ 	.word	0x00000000
        /*077c*/ 	.word	0x00000020
        /*0780*/ 	.short	0x010a
        /*0782*/ 	.byte	0xff
	.zero		1


	//   ....[103]....
        /*0784*/ 	.word	0x000085c0
        /*0788*/ 	.word	0x00000010
        /*078c*/ 	.word	0x00000000
        /*0790*/ 	.short	0x0101
        /*0792*/ 	.byte	0xff
	.zero		1


	//   ....[104]....
        /*0794*/ 	.word	0x000085e0
        /*0798*/ 	.word	0x00000000
        /*079c*/ 	.word	0x00000020
        /*07a0*/ 	.short	0x010a
        /*07a2*/ 	.byte	0xff
	.zero		1


	//   ....[105]....
        /*07a4*/ 	.word	0x000086b0
        /*07a8*/ 	.word	0x00000000
        /*07ac*/ 	.word	0x00000020
        /*07b0*/ 	.short	0x010a
        /*07b2*/ 	.byte	0xff
	.zero		1


	//   ....[106]....
        /*07b4*/ 	.word	0x00008920
        /*07b8*/ 	.word	0x00000048
        /*07bc*/ 	.word	0x00000000
        /*07c0*/ 	.short	0x0101
        /*07c2*/ 	.byte	0xff
	.zero		1


	//   ....[107]....
        /*07c4*/ 	.word	0x00008d70
        /*07c8*/ 	.word	0x00000000
        /*07cc*/ 	.word	0x00000000
        /*07d0*/ 	.short	0x0101
        /*07d2*/ 	.byte	0xff
	.zero		1


	//   ....[108]....
        /*07d4*/ 	.word	0x00009020
        /*07d8*/ 	.word	0x000000ff
        /*07dc*/ 	.word	0x00000000
        /*07e0*/ 	.short	0x0101
        /*07e2*/ 	.byte	0x06
	.zero		1


	//   ....[109]....
        /*07e4*/ 	.word	0x00009040
        /*07e8*/ 	.word	0x00000000
        /*07ec*/ 	.word	0x000000e0
        /*07f0*/ 	.short	0x010a
        /*07f2*/ 	.byte	0xff
	.zero		1


	//   ....[110]....
        /*07f4*/ 	.word	0x000090a0
        /*07f8*/ 	.word	0x00000000
        /*07fc*/ 	.word	0x00000010
        /*0800*/ 	.short	0x010a
        /*0802*/ 	.byte	0xff
	.zero		1


	//   ....[111]....
        /*0804*/ 	.word	0x00009100
        /*0808*/ 	.word	0x00000000
        /*080c*/ 	.word	0x00000010
        /*0810*/ 	.short	0x010a
        /*0812*/ 	.byte	0xff
	.zero		1


	//   ....[112]....
        /*0814*/ 	.word	0x00009150
        /*0818*/ 	.word	0x00000003
        /*081c*/ 	.word	0x00000070
        /*0820*/ 	.short	0x010a
        /*0822*/ 	.byte	0xff
	.zero		1


	//   ....[113]....
        /*0824*/ 	.word	0x000091b0
        /*0828*/ 	.word	0x00000000
        /*082c*/ 	.word	0x00000000
        /*0830*/ 	.short	0x010a
        /*0832*/ 	.byte	0xff
	.zero		1


	//   ....[114]....
        /*0834*/ 	.word	0x00009200
        /*0838*/ 	.word	0x00000000
        /*083c*/ 	.word	0x000000d0
        /*0840*/ 	.short	0x010a
        /*0842*/ 	.byte	0xff
	.zero		1


	//   ....[115]....
        /*0844*/ 	.word	0x00009260
        /*0848*/ 	.word	0x00000000
        /*084c*/ 	.word	0x00000080
        /*0850*/ 	.short	0x010a
        /*0852*/ 	.byte	0xff
	.zero		1


	//   ....[116]....
        /*0854*/ 	.word	0x000092b0
        /*0858*/ 	.word	0x00000000
        /*085c*/ 	.word	0x00000070
        /*0860*/ 	.short	0x010a
        /*0862*/ 	.byte	0xff
	.zero		1


	//   ....[117]....
        /*0864*/ 	.word	0x00009310
        /*0868*/ 	.word	0x00000000
        /*086c*/ 	.word	0x00000080
        /*0870*/ 	.short	0x010a
        /*0872*/ 	.byte	0xff
	.zero		1


	//   ....[118]....
        /*0874*/ 	.word	0x00009370
        /*0878*/ 	.word	0x00000007
        /*087c*/ 	.word	0x00000008
        /*0880*/ 	.short	0x010a
        /*0882*/ 	.byte	0xff
	.zero		1


	//   ....[119]....
        /*0884*/ 	.word	0x00009460
        /*0888*/ 	.word	0x00000005
        /*088c*/ 	.word	0x00000008
        /*0890*/ 	.short	0x010a
        /*0892*/ 	.byte	0xff
	.zero		1


	//   ....[120]....
        /*0894*/ 	.word	0x000094b0
        /*0898*/ 	.word	0x00000003
        /*089c*/ 	.word	0x00000070
        /*08a0*/ 	.short	0x010a
        /*08a2*/ 	.byte	0xff
	.zero		1


	//   ....[121]....
        /*08a4*/ 	.word	0x00009520
        /*08a8*/ 	.word	0x00000003
        /*08ac*/ 	.word	0x000000b0
        /*08b0*/ 	.short	0x010a
        /*08b2*/ 	.byte	0xff
	.zero		1


	//   ....[122]....
        /*08b4*/ 	.word	0x00009580
        /*08b8*/ 	.word	0x00000003
        /*08bc*/ 	.word	0x00000000
        /*08c0*/ 	.short	0x010a
        /*08c2*/ 	.byte	0xff
	.zero		1


	//   ....[123]....
        /*08c4*/ 	.word	0x000095e0
        /*08c8*/ 	.word	0x00000002
        /*08cc*/ 	.word	0x00000000
        /*08d0*/ 	.short	0x010a
        /*08d2*/ 	.byte	0xff
	.zero		1


	//   ....[124]....
        /*08d4*/ 	.word	0x00009640
        /*08d8*/ 	.word	0x00000002
        /*08dc*/ 	.word	0x00000000
        /*08e0*/ 	.short	0x010a
        /*08e2*/ 	.byte	0xff
	.zero		1


	//   ....[125]....
        /*08e4*/ 	.word	0x000096a0
        /*08e8*/ 	.word	0x00000002
        /*08ec*/ 	.word	0x00000000
        /*08f0*/ 	.short	0x010a
        /*08f2*/ 	.byte	0xff
	.zero		1


	//   ....[126]....
        /*08f4*/ 	.word	0x00009700
        /*08f8*/ 	.word	0x00000002
        /*08fc*/ 	.word	0x000000f0
        /*0900*/ 	.short	0x010a
        /*0902*/ 	.byte	0xff
	.zero		1


	//   ....[127]....
        /*0904*/ 	.word	0x00009750
        /*0908*/ 	.word	0x0000000c
        /*090c*/ 	.word	0x00000070
        /*0910*/ 	.short	0x010a
        /*0912*/ 	.byte	0xff
	.zero		1


	//   ....[128]....
        /*0914*/ 	.word	0x000097b0
        /*0918*/ 	.word	0x00000000
        /*091c*/ 	.word	0x00000068
        /*0920*/ 	.short	0x010a
        /*0922*/ 	.byte	0xff
	.zero		1


	//   ....[129]....
        /*0924*/ 	.word	0x00009810
        /*0928*/ 	.word	0x00000000
        /*092c*/ 	.word	0x00000040
        /*0930*/ 	.short	0x010a
        /*0932*/ 	.byte	0xff
	.zero		1


	//   ....[130]....
        /*0934*/ 	.word	0x00009870
        /*0938*/ 	.word	0x00000000
        /*093c*/ 	.word	0x00000048
        /*0940*/ 	.short	0x010a
        /*0942*/ 	.byte	0xff
	.zero		1


	//   ....[131]....
        /*0944*/ 	.word	0x000098d0
        /*0948*/ 	.word	0x00000000
        /*094c*/ 	.word	0x00000050
        /*0950*/ 	.short	0x010a
        /*0952*/ 	.byte	0xff
	.zero		1


	//   ....[132]....
        /*0954*/ 	.word	0x00009930
        /*0958*/ 	.word	0x00000000
        /*095c*/ 	.word	0x00000058
        /*0960*/ 	.short	0x010a
        /*0962*/ 	.byte	0xff
	.zero		1


	//   ....[133]....
        /*0964*/ 	.word	0x00009990
        /*0968*/ 	.word	0x00000000
        /*096c*/ 	.word	0x00000040
        /*0970*/ 	.short	0x010a
        /*0972*/ 	.byte	0xff
	.zero		1


	//   ....[134]....
        /*0974*/ 	.word	0x000099f0
        /*0978*/ 	.word	0x00000000
        /*097c*/ 	.word	0x00000048
        /*0980*/ 	.short	0x010a
        /*0982*/ 	.byte	0xff
	.zero		1


	//   ....[135]....
        /*0984*/ 	.word	0x00009a50
        /*0988*/ 	.word	0x00000000
        /*098c*/ 	.word	0x00000050
        /*0990*/ 	.short	0x010a
        /*0992*/ 	.byte	0xff
	.zero		1


	//   ....[136]....
        /*0994*/ 	.word	0x00009aa0
        /*0998*/ 	.word	0x00000003
        /*099c*/ 	.word	0x00000070
        /*09a0*/ 	.short	0x010a
        /*09a2*/ 	.byte	0xff
	.zero		1


	//   ....[137]....
        /*09a4*/ 	.word	0x00009b00
        /*09a8*/ 	.word	0x00000002
        /*09ac*/ 	.word	0x00000020
        /*09b0*/ 	.short	0x010a
        /*09b2*/ 	.byte	0xff
	.zero		1


	//   ....[138]....
        /*09b4*/ 	.word	0x00009b50
        /*09b8*/ 	.word	0x00000048
        /*09bc*/ 	.word	0x00000090
        /*09c0*/ 	.short	0x010a
        /*09c2*/ 	.byte	0xff
	.zero		1


	//   ....[139]....
        /*09c4*/ 	.word	0x00009ba0
        /*09c8*/ 	.word	0x00000002
        /*09cc*/ 	.word	0x00000020
        /*09d0*/ 	.short	0x010a
        /*09d2*/ 	.byte	0xff
	.zero		1


	//   ....[140]....
        /*09d4*/ 	.word	0x00009bf0
        /*09d8*/ 	.word	0x00000000
        /*09dc*/ 	.word	0x00000020
        /*09e0*/ 	.short	0x010a
        /*09e2*/ 	.byte	0xff
	.zero		1


	//   ....[141]....
        /*09e4*/ 	.word	0x00009c40
        /*09e8*/ 	.word	0x00000000
        /*09ec*/ 	.word	0x00000020
        /*09f0*/ 	.short	0x010a
        /*09f2*/ 	.byte	0xff
	.zero		1


	//----- nvinfo : EIATTR_NUM_MBARRIERS
	.align		4
.L_47:
        /*09f4*/ 	.byte	0x03, 0x38
        /*09f6*/ 	.short	0x001f


	//----- nvinfo : EIATTR_EXIT_INSTR_OFFSETS
	.align		4
        /*09f8*/ 	.byte	0x04, 0x1c
        /*09fa*/ 	.short	(.L_49 - .L_48)


	//   ....[0]....
.L_48:
        /*09fc*/ 	.word	0x00002f80


	//   ....[1]....
        /*0a00*/ 	.word	0x00003480


	//   ....[2]....
        /*0a04*/ 	.word	0x000034e0


	//   ....[3]....
        /*0a08*/ 	.word	0x00004e30


	//   ....[4]....
        /*0a0c*/ 	.word	0x00005fb0


	//   ....[5]....
        /*0a10*/ 	.word	0x00005ff0


	//   ....[6]....
        /*0a14*/ 	.word	0x00008f20


	//   ....[7]....
        /*0a18*/ 	.word	0x00008f90


	//   ....[8]....
        /*0a1c*/ 	.word	0x00008fc0


	//   ....[9]....
        /*0a20*/ 	.word	0x00009030


	//----- nvinfo : EIATTR_MAX_THREADS
	.align		4
.L_49:
        /*0a24*/ 	.byte	0x04, 0x05
        /*0a26*/ 	.short	(.L_51 - .L_50)
.L_50:
        /*0a28*/ 	.word	0x00000100
        /*0a2c*/ 	.word	0x00000001
        /*0a30*/ 	.word	0x00000001


	//----- nvinfo : EIATTR_CRS_STACK_SIZE
	.align		4
.L_51:
        /*0a34*/ 	.byte	0x04, 0x1e
        /*0a36*/ 	.short	(.L_53 - .L_52)
.L_52:
        /*0a38*/ 	.word	0x00000000


	//----- nvinfo : EIATTR_CBANK_PARAM_SIZE
	.align		4
.L_53:
        /*0a3c*/ 	.byte	0x03, 0x19
        /*0a3e*/ 	.short	0x0800


	//----- nvinfo : EIATTR_PARAM_CBANK
	.align		4
        /*0a40*/ 	.byte	0x04, 0x0a
        /*0a42*/ 	.short	(.L_55 - .L_54)
	.align		4
.L_54:
        /*0a44*/ 	.word	index@(.nv.constant0._ZN7cutlass13device_kernelINS_4gemm6kernel13GemmUniversalIN4cute5tupleIJiiiiEEENS1_10collective13CollectiveMmaINS1_35MainloopSm100TmaUmmaWarpSpecializedILi2ELi2ELi4ENS5_IJNS4_1CILi2EEENSA_ILi4EEENSA_ILi1EEEEEEEENS5_IJNSA_ILi256EEENSA_ILi64EEENSA_ILi128EEEEEEfNS5_IJlSD_lEEEfSK_NS4_8TiledMMAINS4_8MMA_AtomIJNS4_23SM100_MMA_TF32_2x1SM_SSINS_10tfloat32_tESO_fLi256ELi64ELNS4_4UMMA5MajorE0ELSQ_0ELNSP_7ScaleInE0ELSR_0EEEEEENS4_6LayoutINS5_IJSD_SD_SD_EEENS5_IJNSA_ILi0EEESW_SW_EEEEENS5_IJNS4_10UnderscoreESZ_SZ_EEEEENS4_28SM100_TMA_2SM_LOAD_MULTICASTENS4_14ComposedLayoutINS4_7SwizzleILi3ELi4ELi3EEENS4_18smem_ptr_flag_bitsILi32EEENSU_INS5_IJNSA_ILi8EEENSA_ILi32EEEEEENS5_IJS19_SD_EEEEEEEvNS4_8identityENS4_18SM100_TMA_2SM_LOADES1D_vS1E_EENS_8epilogue10collective18CollectiveEpilogueINS1H_23Sm100TmaWarpSpecializedILi4ELi2ELi16ELb1ELb0EEEJNS5_IJSI_SH_SI_EEENS5_IJNSU_ISI_SD_EENSU_INSA_ILi16EEESD_EEEEEfSK_fSK_NS1H_6fusion15FusionCallbacksIS1L_NS1R_17LinearCombinationIffffLNS_15FloatRoundStyleE2EEES1M_S1Q_JEEENS4_5SM1004TMEM4LOAD26SM100_TMEM_LOAD_32dp32b16xENS4_13SM90_TMA_LOADENS13_INS14_ILi2ELi4ELi3EEES17_NSU_INS5_IJS18_S1O_EEENS5_IJS1O_SD_EEEEEEENS4_39AutoVectorizingCopyWithAssumedAlignmentILi128EEENS4_14SM90_TMA_STOREES26_S28_S28_EEEvvEEEEvNT_6ParamsE)
        /*0a48*/ 	.short	0x0380
        /*0a4a*/ 	.short	0x0800


	//----- nvinfo : EIATTR_SW_WAR
	.align		4
.L_55:
        /*0a4c*/ 	.byte	0x04, 0x36
        /*0a4e*/ 	.short	(.L_57 - .L_56)
.L_56:
        /*0a50*/ 	.word	0x00000008
.L_57:


//--------------------- .nv.callgraph             --------------------------
	.section	.nv.callgraph,"",@"SHT_CUDA_CALLGRAPH"
	.align	4
	.sectionentsize	8
	.align		4
        /*0000*/ 	.word	0x00000000
	.align		4
        /*0004*/ 	.word	0xffffffff
	.align		4
        /*0008*/ 	.word	index@(_ZN7cutlass13device_kernelINS_4gemm6kernel13GemmUniversalIN4cute5tupleIJiiiiEEENS1_10collective13CollectiveMmaINS1_35MainloopSm100TmaUmmaWarpSpecializedILi2ELi2ELi4ENS5_IJNS4_1CILi2EEENSA_ILi4EEENSA_ILi1EEEEEEEENS5_IJNSA_ILi256EEENSA_ILi64EEENSA_ILi128EEEEEEfNS5_IJlSD_lEEEfSK_NS4_8TiledMMAINS4_8MMA_AtomIJNS4_23SM100_MMA_TF32_2x1SM_SSINS_10tfloat32_tESO_fLi256ELi64ELNS4_4UMMA5MajorE0ELSQ_0ELNSP_7ScaleInE0ELSR_0EEEEEENS4_6LayoutINS5_IJSD_SD_SD_EEENS5_IJNSA_ILi0EEESW_SW_EEEEENS5_IJNS4_10UnderscoreESZ_SZ_EEEEENS4_28SM100_TMA_2SM_LOAD_MULTICASTENS4_14ComposedLayoutINS4_7SwizzleILi3ELi4ELi3EEENS4_18smem_ptr_flag_bitsILi32EEENSU_INS5_IJNSA_ILi8EEENSA_ILi32EEEEEENS5_IJS19_SD_EEEEEEEvNS4_8identityENS4_18SM100_TMA_2SM_LOADES1D_vS1E_EENS_8epilogue10collective18CollectiveEpilogueINS1H_23Sm100TmaWarpSpecializedILi4ELi2ELi16ELb1ELb0EEEJNS5_IJSI_SH_SI_EEENS5_IJNSU_ISI_SD_EENSU_INSA_ILi16EEESD_EEEEEfSK_fSK_NS1H_6fusion15FusionCallbacksIS1L_NS1R_17LinearCombinationIffffLNS_15FloatRoundStyleE2EEES1M_S1Q_JEEENS4_5SM1004TMEM4LOAD26SM100_TMEM_LOAD_32dp32b16xENS4_13SM90_TMA_LOADENS13_INS14_ILi2ELi4ELi3EEES17_NSU_INS5_IJS18_S1O_EEENS5_IJS1O_SD_EEEEEEENS4_39AutoVectorizingCopyWithAssumedAlignmentILi128EEENS4_14SM90_TMA_STOREES26_S28_S28_EEEvvEEEEvNT_6ParamsE)
	.align		4
        /*000c*/ 	.word	index@(__assertfail)
	.align		4
        /*0010*/ 	.word	0x00000000
	.align		4
        /*0014*/ 	.word	0xfffffffe
	.align		4
        /*0018*/ 	.word	0x00000000
	.align		4
        /*001c*/ 	.word	0xfffffffd
	.align		4
        /*0020*/ 	.word	0x00000000
	.align		4
        /*0024*/ 	.word	0xfffffffc


//--------------------- .nv.constant4             --------------------------
	.section	.nv.constant4,"a",@progbits
	.align	8
	.align		8
.nv.constant4:
        /*0000*/ 	.dword	__assertfail
	.align		8
        /*0008*/ 	.dword	__unnamed_1
	.align		8
        /*0010*/ 	.dword	__unnamed_2
	.align		8
        /*0018*/ 	.dword	_ZN40_INTERNAL_86a58593_4_k_cu_16a4bb61_291864cuda3std3__45__cpo5beginE
	.align		8
        /*0020*/ 	.dword	_ZN40_INTERNAL_86a58593_4_k_cu_16a4bb61_291864cuda3std3__45__cpo3endE
	.align		8
        /*0028*/ 	.dword	_ZN40_INTERNAL_86a58593_4_k_cu_16a4bb61_291864cuda3std3__45__cpo6cbeginE
	.align		8
        /*0030*/ 	.dword	_ZN40_INTERNAL_86a58593_4_k_cu_16a4bb61_291864cuda3std3__45__cpo4cendE
	.align		8
        /*0038*/ 	.dword	_ZN40_INTERNAL_86a58593_4_k_cu_16a4bb61_291864cuda3std3__442_GLOBAL__N__86a58593_4_k_cu_16a4bb61_291866ignoreE
	.align		8
        /*0040*/ 	.dword	_ZN40_INTERNAL_86a58593_4_k_cu_16a4bb61_291864cuda3std3__419piecewise_constructE
	.align		8
        /*0048*/ 	.dword	_ZN40_INTERNAL_86a58593_4_k_cu_16a4bb61_291864cuda3std3__48in_placeE
	.align		8
        /*0050*/ 	.dword	_ZN40_INTERNAL_86a58593_4_k_cu_16a4bb61_291864cuda3std6ranges3__45__cpo4swapE
	.align		8
        /*0058*/ 	.dword	_ZN40_INTERNAL_86a58593_4_k_cu_16a4bb61_291864cuda3std6ranges3__45__cpo9iter_moveE
	.align		8
        /*0060*/ 	.dword	_ZN40_INTERNAL_86a58593_4_k_cu_16a4bb61_291864cute7productE
	.align		8
        /*0068*/ 	.dword	_ZN40_INTERNAL_86a58593_4_k_cu_16a4bb61_291864cute1_E
	.align		8
        /*0070*/ 	.dword	$str$25
	.align		8
        /*0078*/ 	.dword	$str$26
	.align		8
        /*0080*/ 	.dword	$str$27
	.align		8
        /*0088*/ 	.dword	$str$28


//--------------------- .text._ZN7cutlass13device_kernelINS_4gemm6kernel13GemmUniversalIN4cute5tupleIJiiiiEEENS1_10collective13CollectiveMmaINS1_35MainloopSm100TmaUmmaWarpSpecializedILi2ELi2ELi4ENS5_IJNS4_1CILi2EEENSA_ILi4EEENSA_ILi1EEEEEEEENS5_IJNSA_ILi256EEENSA_ILi64EEENSA_ILi128EEEEEEfNS5_IJlSD_lEEEfSK_NS4_8TiledMMAINS4_8MMA_AtomIJNS4_23SM100_MMA_TF32_2x1SM_SSINS_10tfloat32_tESO_fLi256ELi64ELNS4_4UMMA5MajorE0ELSQ_0ELNSP_7ScaleInE0ELSR_0EEEEEENS4_6LayoutINS5_IJSD_SD_SD_EEENS5_IJNSA_ILi0EEESW_SW_EEEEENS5_IJNS4_10UnderscoreESZ_SZ_EEEEENS4_28SM100_TMA_2SM_LOAD_MULTICASTENS4_14ComposedLayoutINS4_7SwizzleILi3ELi4ELi3EEENS4_18smem_ptr_flag_bitsILi32EEENSU_INS5_IJNSA_ILi8EEENSA_ILi32EEEEEENS5_IJS19_SD_EEEEEEEvNS4_8identityENS4_18SM100_TMA_2SM_LOADES1D_vS1E_EENS_8epilogue10collective18CollectiveEpilogueINS1H_23Sm100TmaWarpSpecializedILi4ELi2ELi16ELb1ELb0EEEJNS5_IJSI_SH_SI_EEENS5_IJNSU_ISI_SD_EENSU_INSA_ILi16EEESD_EEEEEfSK_fSK_NS1H_6fusion15FusionCallbacksIS1L_NS1R_17LinearCombinationIffffLNS_15FloatRoundStyleE2EEES1M_S1Q_JEEENS4_5SM1004TMEM4LOAD26SM100_TMEM_LOAD_32dp32b16xENS4_13SM90_TMA_LOADENS13_INS14_ILi2ELi4ELi3EEES17_NSU_INS5_IJS18_S1O_EEENS5_IJS1O_SD_EEEEEEENS4_39AutoVectorizingCopyWithAssumedAlignmentILi128EEENS4_14SM90_TMA_STOREES26_S28_S28_EEEvvEEEEvNT_6ParamsE --------------------------
	.section	.text._ZN7cutlass13device_kernelINS_4gemm6kernel13GemmUniversalIN4cute5tupleIJiiiiEEENS1_10collective13CollectiveMmaINS1_35MainloopSm100TmaUmmaWarpSpecializedILi2ELi2ELi4ENS5_IJNS4_1CILi2EEENSA_ILi4EEENSA_ILi1EEEEEEEENS5_IJNSA_ILi256EEENSA_ILi64EEENSA_ILi128EEEEEEfNS5_IJlSD_lEEEfSK_NS4_8TiledMMAINS4_8MMA_AtomIJNS4_23SM100_MMA_TF32_2x1SM_SSINS_10tfloat32_tESO_fLi256ELi64ELNS4_4UMMA5MajorE0ELSQ_0ELNSP_7ScaleInE0ELSR_0EEEEEENS4_6LayoutINS5_IJSD_SD_SD_EEENS5_IJNSA_ILi0EEESW_SW_EEEEENS5_IJNS4_10UnderscoreESZ_SZ_EEEEENS4_28SM100_TMA_2SM_LOAD_MULTICASTENS4_14ComposedLayoutINS4_7SwizzleILi3ELi4ELi3EEENS4_18smem_ptr_flag_bitsILi32EEENSU_INS5_IJNSA_ILi8EEENSA_ILi32EEEEEENS5_IJS19_SD_EEEEEEEvNS4_8identityENS4_18SM100_TMA_2SM_LOADES1D_vS1E_EENS_8epilogue10collective18CollectiveEpilogueINS1H_23Sm100TmaWarpSpecializedILi4ELi2ELi16ELb1ELb0EEEJNS5_IJSI_SH_SI_EEENS5_IJNSU_ISI_SD_EENSU_INSA_ILi16EEESD_EEEEEfSK_fSK_NS1H_6fusion15FusionCallbacksIS1L_NS1R_17LinearCombinationIffffLNS_15FloatRoundStyleE2EEES1M_S1Q_JEEENS4_5SM1004TMEM4LOAD26SM100_TMEM_LOAD_32dp32b16xENS4_13SM90_TMA_LOADENS13_INS14_ILi2ELi4ELi3EEES17_NSU_INS5_IJS18_S1O_EEENS5_IJS1O_SD_EEEEEEENS4_39AutoVectorizingCopyWithAssumedAlignmentILi128EEENS4_14SM90_TMA_STOREES26_S28_S28_EEEvvEEEEvNT_6ParamsE,"ax",@progbits
	.align	128
.text._ZN7cutlass13device_kernelINS_4gemm6kernel13GemmUniversalIN4cute5tupleIJiiiiEEENS1_10collective13CollectiveMmaINS1_35MainloopSm100TmaUmmaWarpSpecializedILi2ELi2ELi4ENS5_IJNS4_1CILi2EEENSA_ILi4EEENSA_ILi1EEEEEEEENS5_IJNSA_ILi256EEENSA_ILi64EEENSA_ILi128EEEEEEfNS5_IJlSD_lEEEfSK_NS4_8TiledMMAINS4_8MMA_AtomIJNS4_23SM100_MMA_TF32_2x1SM_SSINS_10tfloat32_tESO_fLi256ELi64ELNS4_4UMMA5MajorE0ELSQ_0ELNSP_7ScaleInE0ELSR_0EEEEEENS4_6LayoutINS5_IJSD_SD_SD_EEENS5_IJNSA_ILi0EEESW_SW_EEEEENS5_IJNS4_10UnderscoreESZ_SZ_EEEEENS4_28SM100_TMA_2SM_LOAD_MULTICASTENS4_14ComposedLayoutINS4_7SwizzleILi3ELi4ELi3EEENS4_18smem_ptr_flag_bitsILi32EEENSU_INS5_IJNSA_ILi8EEENSA_ILi32EEEEEENS5_IJS19_SD_EEEEEEEvNS4_8identityENS4_18SM100_TMA_2SM_LOADES1D_vS1E_EENS_8epilogue10collective18CollectiveEpilogueINS1H_23Sm100TmaWarpSpecializedILi4ELi2ELi16ELb1ELb0EEEJNS5_IJSI_SH_SI_EEENS5_IJNSU_ISI_SD_EENSU_INSA_ILi16EEESD_EEEEEfSK_fSK_NS1H_6fusion15FusionCallbacksIS1L_NS1R_17LinearCombinationIffffLNS_15FloatRoundStyleE2EEES1M_S1Q_JEEENS4_5SM1004TMEM4LOAD26SM100_TMEM_LOAD_32dp32b16xENS4_13SM90_TMA_LOADENS13_INS14_ILi2ELi4ELi3EEES17_NSU_INS5_IJS18_S1O_EEENS5_IJS1O_SD_EEEEEEENS4_39AutoVectorizingCopyWithAssumedAlignmentILi128EEENS4_14SM90_TMA_STOREES26_S28_S28_EEEvvEEEEvNT_6ParamsE:
        .type           _ZN7cutlass13device_kernelINS_4gemm6kernel13GemmUniversalIN4cute5tupleIJiiiiEEENS1_10collective13CollectiveMmaINS1_35MainloopSm100TmaUmmaWarpSpecializedILi2ELi2ELi4ENS5_IJNS4_1CILi2EEENSA_ILi4EEENSA_ILi1EEEEEEEENS5_IJNSA_ILi256EEENSA_ILi64EEENSA_ILi128EEEEEEfNS5_IJlSD_lEEEfSK_NS4_8TiledMMAINS4_8MMA_AtomIJNS4_23SM100_MMA_TF32_2x1SM_SSINS_10tfloat32_tESO_fLi256ELi64ELNS4_4UMMA5MajorE0ELSQ_0ELNSP_7ScaleInE0ELSR_0EEEEEENS4_6LayoutINS5_IJSD_SD_SD_EEENS5_IJNSA_ILi0EEESW_SW_EEEEENS5_IJNS4_10UnderscoreESZ_SZ_EEEEENS4_28SM100_TMA_2SM_LOAD_MULTICASTENS4_14ComposedLayoutINS4_7SwizzleILi3ELi4ELi3EEENS4_18smem_ptr_flag_bitsILi32EEENSU_INS5_IJNSA_ILi8EEENSA_ILi32EEEEEENS5_IJS19_SD_EEEEEEEvNS4_8identityENS4_18SM100_TMA_2SM_LOADES1D_vS1E_EENS_8epilogue10collective18CollectiveEpilogueINS1H_23Sm100TmaWarpSpecializedILi4ELi2ELi16ELb1ELb0EEEJNS5_IJSI_SH_SI_EEENS5_IJNSU_ISI_SD_EENSU_INSA_ILi16EEESD_EEEEEfSK_fSK_NS1H_6fusion15FusionCallbacksIS1L_NS1R_17LinearCombinationIffffLNS_15FloatRoundStyleE2EEES1M_S1Q_JEEENS4_5SM1004TMEM4LOAD26SM100_TMEM_LOAD_32dp32b16xENS4_13SM90_TMA_LOADENS13_INS14_ILi2ELi4ELi3EEES17_NSU_INS5_IJS18_S1O_EEENS5_IJS1O_SD_EEEEEEENS4_39AutoVectorizingCopyWithAssumedAlignmentILi128EEENS4_14SM90_TMA_STOREES26_S28_S28_EEEvvEEEEvNT_6ParamsE,@function
        .size           _ZN7cutlass13device_kernelINS_4gemm6kernel13GemmUniversalIN4cute5tupleIJiiiiEEENS1_10collective13CollectiveMmaINS1_35MainloopSm100TmaUmmaWarpSpecializedILi2ELi2ELi4ENS5_IJNS4_1CILi2EEENSA_ILi4EEENSA_ILi1EEEEEEEENS5_IJNSA_ILi256EEENSA_ILi64EEENSA_ILi128EEEEEEfNS5_IJlSD_lEEEfSK_NS4_8TiledMMAINS4_8MMA_AtomIJNS4_23SM100_MMA_TF32_2x1SM_SSINS_10tfloat32_tESO_fLi256ELi64ELNS4_4UMMA5MajorE0ELSQ_0ELNSP_7ScaleInE0ELSR_0EEEEEENS4_6LayoutINS5_IJSD_SD_SD_EEENS5_IJNSA_ILi0EEESW_SW_EEEEENS5_IJNS4_10UnderscoreESZ_SZ_EEEEENS4_28SM100_TMA_2SM_LOAD_MULTICASTENS4_14ComposedLayoutINS4_7SwizzleILi3ELi4ELi3EEENS4_18smem_ptr_flag_bitsILi32EEENSU_INS5_IJNSA_ILi8EEENSA_ILi32EEEEEENS5_IJS19_SD_EEEEEEEvNS4_8identityENS4_18SM100_TMA_2SM_LOADES1D_vS1E_EENS_8epilogue10collective18CollectiveEpilogueINS1H_23Sm100TmaWarpSpecializedILi4ELi2ELi16ELb1ELb0EEEJNS5_IJSI_SH_SI_EEENS5_IJNSU_ISI_SD_EENSU_INSA_ILi16EEESD_EEEEEfSK_fSK_NS1H_6fusion15FusionCallbacksIS1L_NS1R_17LinearCombinationIffffLNS_15FloatRoundStyleE2EEES1M_S1Q_JEEENS4_5SM1004TMEM4LOAD26SM100_TMEM_LOAD_32dp32b16xENS4_13SM90_TMA_LOADENS13_INS14_ILi2ELi4ELi3EEES17_NSU_INS5_IJS18_S1O_EEENS5_IJS1O_SD_EEEEEEENS4_39AutoVectorizingCopyWithAssumedAlignmentILi128EEENS4_14SM90_TMA_STOREES26_S28_S28_EEEvvEEEEvNT_6ParamsE,(.L_x_195 - _ZN7cutlass13device_kernelINS_4gemm6kernel13GemmUniversalIN4cute5tupleIJiiiiEEENS1_10collective13CollectiveMmaINS1_35MainloopSm100TmaUmmaWarpSpecializedILi2ELi2ELi4ENS5_IJNS4_1CILi2EEENSA_ILi4EEENSA_ILi1EEEEEEEENS5_IJNSA_ILi256EEENSA_ILi64EEENSA_ILi128EEEEEEfNS5_IJlSD_lEEEfSK_NS4_8TiledMMAINS4_8MMA_AtomIJNS4_23SM100_MMA_TF32_2x1SM_SSINS_10tfloat32_tESO_fLi256ELi64ELNS4_4UMMA5MajorE0ELSQ_0ELNSP_7ScaleInE0ELSR_0EEEEEENS4_6LayoutINS5_IJSD_SD_SD_EEENS5_IJNSA_ILi0EEESW_SW_EEEEENS5_IJNS4_10UnderscoreESZ_SZ_EEEEENS4_28SM100_TMA_2SM_LOAD_MULTICASTENS4_14ComposedLayoutINS4_7SwizzleILi3ELi4ELi3EEENS4_18smem_ptr_flag_bitsILi32EEENSU_INS5_IJNSA_ILi8EEENSA_ILi32EEEEEENS5_IJS19_SD_EEEEEEEvNS4_8identityENS4_18SM100_TMA_2SM_LOADES1D_vS1E_EENS_8epilogue10collective18CollectiveEpilogueINS1H_23Sm100TmaWarpSpecializedILi4ELi2ELi16ELb1ELb0EEEJNS5_IJSI_SH_SI_EEENS5_IJNSU_ISI_SD_EENSU_INSA_ILi16EEESD_EEEEEfSK_fSK_NS1H_6fusion15FusionCallbacksIS1L_NS1R_17LinearCombinationIffffLNS_15FloatRoundStyleE2EEES1M_S1Q_JEEENS4_5SM1004TMEM4LOAD26SM100_TMEM_LOAD_32dp32b16xENS4_13SM90_TMA_LOADENS13_INS14_ILi2ELi4ELi3EEES17_NSU_INS5_IJS18_S1O_EEENS5_IJS1O_SD_EEEEEEENS4_39AutoVectorizingCopyWithAssumedAlignmentILi128EEENS4_14SM90_TMA_STOREES26_S28_S28_EEEvvEEEEvNT_6ParamsE)
        .other          _ZN7cutlass13device_kernelINS_4gemm6kernel13GemmUniversalIN4cute5tupleIJiiiiEEENS1_10collective13CollectiveMmaINS1_35MainloopSm100TmaUmmaWarpSpecializedILi2ELi2ELi4ENS5_IJNS4_1CILi2EEENSA_ILi4EEENSA_ILi1EEEEEEEENS5_IJNSA_ILi256EEENSA_ILi64EEENSA_ILi128EEEEEEfNS5_IJlSD_lEEEfSK_NS4_8TiledMMAINS4_8MMA_AtomIJNS4_23SM100_MMA_TF32_2x1SM_SSINS_10tfloat32_tESO_fLi256ELi64ELNS4_4UMMA5MajorE0ELSQ_0ELNSP_7ScaleInE0ELSR_0EEEEEENS4_6LayoutINS5_IJSD_SD_SD_EEENS5_IJNSA_ILi0EEESW_SW_EEEEENS5_IJNS4_10UnderscoreESZ_SZ_EEEEENS4_28SM100_TMA_2SM_LOAD_MULTICASTENS4_14ComposedLayoutINS4_7SwizzleILi3ELi4ELi3EEENS4_18smem_ptr_flag_bitsILi32EEENSU_INS5_IJNSA_ILi8EEENSA_ILi32EEEEEENS5_IJS19_SD_EEEEEEEvNS4_8identityENS4_18SM100_TMA_2SM_LOADES1D_vS1E_EENS_8epilogue10collective18CollectiveEpilogueINS1H_23Sm100TmaWarpSpecializedILi4ELi2ELi16ELb1ELb0EEEJNS5_IJSI_SH_SI_EEENS5_IJNSU_ISI_SD_EENSU_INSA_ILi16EEESD_EEEEEfSK_fSK_NS1H_6fusion15FusionCallbacksIS1L_NS1R_17LinearCombinationIffffLNS_15FloatRoundStyleE2EEES1M_S1Q_JEEENS4_5SM1004TMEM4LOAD26SM100_TMEM_LOAD_32dp32b16xENS4_13SM90_TMA_LOADENS13_INS14_ILi2ELi4ELi3EEES17_NSU_INS5_IJS18_S1O_EEENS5_IJS1O_SD_EEEEEEENS4_39AutoVectorizingCopyWithAssumedAlignmentILi128EEENS4_14SM90_TMA_STOREES26_S28_S28_EEEvvEEEEvNT_6ParamsE,@"STO_CUDA_ENTRY STV_DEFAULT"
_ZN7cutlass13device_kernelINS_4gemm6kernel13GemmUniversalIN4cute5tupleIJiiiiEEENS1_10collective13CollectiveMmaINS1_35MainloopSm100TmaUmmaWarpSpecializedILi2ELi2ELi4ENS5_IJNS4_1CILi2EEENSA_ILi4EEENSA_ILi1EEEEEEEENS5_IJNSA_ILi256EEENSA_ILi64EEENSA_ILi128EEEEEEfNS5_IJlSD_lEEEfSK_NS4_8TiledMMAINS4_8MMA_AtomIJNS4_23SM100_MMA_TF32_2x1SM_SSINS_10tfloat32_tESO_fLi256ELi64ELNS4_4UMMA5MajorE0ELSQ_0ELNSP_7ScaleInE0ELSR_0EEEEEENS4_6LayoutINS5_IJSD_SD_SD_EEENS5_IJNSA_ILi0EEESW_SW_EEEEENS5_IJNS4_10UnderscoreESZ_SZ_EEEEENS4_28SM100_TMA_2SM_LOAD_MULTICASTENS4_14ComposedLayoutINS4_7SwizzleILi3ELi4ELi3EEENS4_18smem_ptr_flag_bitsILi32EEENSU_INS5_IJNSA_ILi8EEENSA_ILi32EEEEEENS5_IJS19_SD_EEEEEEEvNS4_8identityENS4_18SM100_TMA_2SM_LOADES1D_vS1E_EENS_8epilogue10collective18CollectiveEpilogueINS1H_23Sm100TmaWarpSpecializedILi4ELi2ELi16ELb1ELb0EEEJNS5_IJSI_SH_SI_EEENS5_IJNSU_ISI_SD_EENSU_INSA_ILi16EEESD_EEEEEfSK_fSK_NS1H_6fusion15FusionCallbacksIS1L_NS1R_17LinearCombinationIffffLNS_15FloatRoundStyleE2EEES1M_S1Q_JEEENS4_5SM1004TMEM4LOAD26SM100_TMEM_LOAD_32dp32b16xENS4_13SM90_TMA_LOADENS13_INS14_ILi2ELi4ELi3EEES17_NSU_INS5_IJS18_S1O_EEENS5_IJS1O_SD_EEEEEEENS4_39AutoVectorizingCopyWithAssumedAlignmentILi128EEENS4_14SM90_TMA_STOREES26_S28_S28_EEEvvEEEEvNT_6ParamsE:
[----:B------:R-:W1:Y:S01]  /*0000*/  LDC R1, c[0x0][0x37c] ;  /* 0x0000df00ff017b82 */ /* 0x000e620000000800 */
[----:B------:R-:W2:Y:S01]  /*0010*/  S2R R69, SR_TID.X ;  /* 0x0000000000457919 */ /* 0x000ea20000002100 */
[----:B------:R-:W3:Y:S06]  /*0020*/  LDCU.64 UR8, c[0x0][0x890] ;  /* 0x00011200ff0877ac */ /* 0x000eec0008000a00 */
[----:B------:R-:W4:Y:S01]  /*0030*/  S2UR UR61, SR_CgaCtaId ;  /* 0x00000000003d79c3 */ /* 0x000f220000008800 */
[----:B------:R-:W-:Y:S02]  /*0040*/  PRMT R26, RZ, 0x7610, R26 ;  /* 0x00007610ff1a7816 */ /* 0x000fe4000000001a */
[----:B------:R-:W-:-:S02]  /*0050*/  ELECT P0, URZ, PT ;  /* 0x0000000000ff782f */ /* 0x000fc40003800000 */
[----:B---3--:R-:W-:-:S04]  /*0060*/  ISETP.NE.U32.AND P1, PT, RZ, UR8, PT ;  /* 0x00000008ff007c0c */ /* 0x008fc8000bf25070 */
[----:B------:R-:W-:Y:S01]  /*0070*/  ISETP.NE.AND.EX P2, PT, RZ, UR9, PT, P1 ;  /* 0x00000009ff007c0c */ /* 0x000fe2000bf45310 */
[----:B----4-:R-:W-:Y:S02]  /*0080*/  ULOP3.LUT UR5, UR61, 0x1, URZ, 0xc0, !UPT ;  /* 0x000000013d057892 */ /* 0x010fe4000f8ec0ff */
[----:B------:R-:W-:Y:S01]  /*0090*/  ULOP3.LUT UR4, UR61, 0x1, URZ, 0x3c, !UPT ;  /* 0x000000013d047892 */ /* 0x000fe2000f8e3cff */
[----:B--2---:R-:W-:-:S03]  /*00a0*/  SHF.R.U32.HI R56, RZ, 0x5, R69 ;  /* 0x00000005ff387819 */ /* 0x004fc60000011645 */
[----:B------:R-:W-:Y:S02]  /*00b0*/  IMAD.U32 R2, RZ, RZ, UR5 ;  /* 0x00000005ff027e24 */ /* 0x000fe4000f8e00ff */
[----:B------:R-:W2:Y:S02]  /*00c0*/  SHFL.IDX PT, R0, R56, RZ, 0x1f ;  /* 0x00001fff38007589 */ /* 0x000ea400000e0000 */
[----:B--2---:R-:W-:Y:S01]  /*00d0*/  R2UR UR21, R0 ;  /* 0x00000000001572ca */ /* 0x004fe200000e0000 */
[----:B------:R-:W-:Y:S01]  /*00e0*/  IMAD.U32 R0, RZ, RZ, UR4 ;  /* 0x00000004ff007e24 */ /* 0x000fe2000f8e00ff */
[----:B-1----:R-:W-:-:S13]  /*00f0*/  @P2 BRA `(.L_x_0) ;  /* 0x0000000000302947 */ /* 0x002fda0003800000 */
[----:B------:R-:W1:Y:S02]  /*0100*/  LDCU.64 UR4, c[0x0][0x888] ;  /* 0x00011100ff0477ac */ /* 0x000e640008000a00 */
[----:B-1----:R-:W-:-:S04]  /*0110*/  UISETP.NE.U32.AND UP0, UPT, UR4, URZ, UPT ;  /* 0x000000ff0400728c */ /* 0x002fc8000bf05070 */
[----:B------:R-:W-:-:S09]  /*0120*/  UISETP.NE.AND.EX UP0, UPT, UR5, URZ, UPT, UP0 ;  /* 0x000000ff0500728c */ /* 0x000fd2000bf05300 */
[----:B------:R-:W-:Y:S05]  /*0130*/  BRA.U !UP0, `(.L_x_1) ;  /* 0x0000000108147547 */ /* 0x000fea000b800000 */
[----:B------:R-:W1:Y:S01]  /*0140*/  LDC.64 R4, c[0x0][0x888] ;  /* 0x00022200ff047b82 */ /* 0x000e620000000a00 */
[----:B------:R-:W1:Y:S02]  /*0150*/  LDCU.64 UR4, c[0x0][0x358] ;  /* 0x00006b00ff0477ac */ /* 0x000e640008000a00 */
[----:B-1----:R1:W5:Y:S01]  /*0160*/  LDG.E R27, desc[UR4][R4.64] ;  /* 0x00000004041b7981 */ /* 0x002362000c1e1900 */
[----:B------:R-:W-:Y:S01]  /*0170*/  HFMA2 R26, -RZ, RZ, 0, 5.9604644775390625e-08 ;  /* 0x00000001ff1a7431 */ /* 0x000fe200000001ff */
[----:B------:R-:W-:Y:S05]  /*0180*/  BRA `(.L_x_0) ;  /* 0x00000000000c7947 */ /* 0x000fea0003800000 */
.L_x_1:
[----:B------:R-:W1:Y:S01]  /*0190*/  LDCU UR4, c[0x0][0x880] ;  /* 0x00011000ff0477ac */ /* 0x000e620008000800 */
[----:B------:R-:W-:Y:S01]  /*01a0*/  HFMA2 R26, -RZ, RZ, 0, 5.9604644775390625e-08 ;  /* 0x00000001ff1a7431 */ /* 0x000fe200000001ff */
[----:B-1----:R-:W-:-:S07]  /*01b0*/  MOV R27, UR4 ;  /* 0x00000004001b7c02 */ /* 0x002fce0008000f00 */
.L_x_0:
[----:B------:R-:W2:Y:S02]  /*01c0*/  LDCU.64 UR4, c[0x0][0x8b0] ;  /* 0x00011600ff0477ac */ /* 0x000ea40008000a00 */
[----:B--2---:R-:W-:-:S04]  /*01d0*/  UISETP.NE.U32.AND UP0, UPT, UR4, URZ, UPT ;  /* 0x000000ff0400728c */ /* 0x004fc8000bf05070 */
[----:B------:R-:W-:-:S09]  /*01e0*/  UISETP.NE.AND.EX UP0, UPT, UR5, URZ, UPT, UP0 ;  /* 0x000000ff0500728c */ /* 0x000fd2000bf05300 */
[----:B------:R-:W-:Y:S05]  /*01f0*/  BRA.U UP0, `(.L_x_2) ;  /* 0x0000000100287547 */ /* 0x000fea000b800000 */
[----:B------:R-:W2:Y:S02]  /*0200*/  LDCU.64 UR4, c[0x0][0x8a8] ;  /* 0x00011500ff0477ac */ /* 0x000ea40008000a00 */
[----:B--2---:R-:W-:-:S04]  /*0210*/  UISETP.NE.U32.AND UP0, UPT, UR4, URZ, UPT ;  /* 0x000000ff0400728c */ /* 0x004fc8000bf05070 */
[----:B------:R-:W-:-:S09]  /*0220*/  UISETP.NE.AND.EX UP0, UPT, UR5, URZ, UPT, UP0 ;  /* 0x000000ff0500728c */ /* 0x000fd2000bf05300 */
[----:B------:R-:W-:Y:S05]  /*0230*/  BRA.U !UP0, `(.L_x_3) ;  /* 0x0000000108107547 */ /* 0x000fea000b800000 */
[----:B------:R-:W2:Y:S01]  /*0240*/  LDC.64 R24, c[0x0][0x8a8] ;  /* 0x00022a00ff187b82 */ /* 0x000ea20000000a00 */
[----:B------:R-:W2:Y:S02]  /*0250*/  LDCU.64 UR4, c[0x0][0x358] ;  /* 0x00006b00ff0477ac */ /* 0x000ea40008000a00 */
[----:B--2---:R2:W5:Y:S01]  /*0260*/  LDG.E R24, desc[UR4][R24.64] ;  /* 0x0000000418187981 */ /* 0x004562000c1e1900 */
[----:B------:R-:W-:Y:S05]  /*0270*/  BRA `(.L_x_2) ;  /* 0x0000000000087947 */ /* 0x000fea0003800000 */
.L_x_3:
[----:B------:R-:W2:Y:S02]  /*0280*/  LDCU UR4, c[0x0][0x8a0] ;  /* 0x00011400ff0477ac */ /* 0x000ea40008000800 */
[----:B--2---:R-:W-:Y:S02]  /*0290*/  MOV R24, UR4 ;  /* 0x0000000400187c02 */ /* 0x004fe40008000f00 */
.L_x_2:
[----:B------:R-:W-:Y:S01]  /*02a0*/  IMAD.U32 R3, RZ, RZ, UR21 ;  /* 0x00000015ff037e24 */ /* 0x000fe2000f8e00ff */
[----:B------:R-:W-:Y:S04]  /*02b0*/  BSSY.RECONVERGENT B0, `(.L_x_4) ;  /* 0x000000c000007945 */ /* 0x000fe80003800200 */
[C---:B------:R-:W-:Y:S02]  /*02c0*/  ISETP.NE.OR P3, PT, R3.reuse, 0x1, !P0 ;  /* 0x000000010300780c */ /* 0x040fe40004765670 */
[----:B------:R-:W-:-:S11]  /*02d0*/  ISETP.NE.OR P2, PT, R3, 0x3, !P0 ;  /* 0x000000030300780c */ /* 0x000fd60004745670 */
[----:B------:R-:W-:Y:S05]  /*02e0*/  @P3 BRA `(.L_x_5) ;  /* 0x0000000000203947 */ /* 0x000fea0003800000 */
[----:B------:R-:W3:Y:S02]  /*02f0*/  LDCU.64 UR4, c[0x0][0x348] ;  /* 0x00006900ff0477ac */ /* 0x000ee40008000a00 */
[----:B---3--:R-:W-:Y:S02]  /*0300*/  UIADD3 UR6, UP1, UPT, UR4, 0x80, URZ ;  /* 0x0000008004067890 */ /* 0x008fe4000ff3e0ff */
[----:B------:R-:W-:Y:S02]  /*0310*/  UIADD3 UR4, UP0, UPT, UR4, 0x180, URZ ;  /* 0x0000018004047890 */ /* 0x000fe4000ff1e0ff */
[----:B------:R-:W-:Y:S02]  /*0320*/  UIADD3.X UR7, UPT, UPT, URZ, UR5, URZ, UP1, !UPT ;  /* 0x00000005ff077290 */ /* 0x000fe40008ffe4ff */
[----:B------:R-:W-:-:S07]  /*0330*/  UIADD3.X UR5, UPT, UPT, URZ, UR5, URZ, UP0, !UPT ;  /* 0x00000005ff057290 */ /* 0x000fce00087fe4ff */
[----:B------:R3:W-:Y:S02]  /*0340*/  UTMACCTL.PF [UR6] ;  /* 0x00000000060079b9 */ /* 0x0007e40008040000 */
[----:B------:R3:W-:Y:S02]  /*0350*/  UTMACCTL.PF [UR4] ;  /* 0x00000000040079b9 */ /* 0x0007e40008040000 */
[----:B---3--:R-:W-:Y:S01]  /*0360*/  NOP ;  /* 0x0000000000007918 */ /* 0x008fe20000000000 */
.L_x_5:
[----:B------:R-:W-:Y:S05]  /*0370*/  BSYNC.RECONVERGENT B0 ;  /* 0x0000000000007941 */ /* 0x000fea0003800200 */
.L_x_4:
[----:B------:R-:W-:Y:S04]  /*0380*/  BSSY.RECONVERGENT B0, `(.L_x_6) ;  /* 0x000000a000007945 */ /* 0x000fe80003800200 */
        /* <DEDUP_REMOVED lines=9> */
.L_x_7:
[----:B------:R-:W-:Y:S05]  /*0420*/  BSYNC.RECONVERGENT B0 ;  /* 0x0000000000007941 */ /* 0x000fea0003800200 */
.L_x_6:
[----:B------:R-:W3:Y:S01]  /*0430*/  LDCU.64 UR4, c[0x0][0x888] ;  /* 0x00011100ff0477ac */ /* 0x000ee20008000a00 */
[----:B------:R-:W-:Y:S01]  /*0440*/  ISETP.NE.AND.EX P1, PT, RZ, UR9, PT, P1 ;  /* 0x00000009ff007c0c */ /* 0x000fe2000bf25310 */
[----:B------:R-:W-:Y:S01]  /*0450*/  UPLOP3.LUT UP4, UPT, UPT, UPT, UPT, 0x80, 0x8 ;  /* 0x000000000008789c */ /* 0x000fe20003f8f070 */
[----:B---3--:R-:W-:-:S04]  /*0460*/  ISETP.NE.U32.AND P2, PT, RZ, UR4, PT ;  /* 0x00000004ff007c0c */ /* 0x008fc8000bf45070 */
[----:B------:R-:W-:-:S13]  /*0470*/  ISETP.NE.AND.EX P2, PT, RZ, UR5, PT, P2 ;  /* 0x00000005ff007c0c */ /* 0x000fda000bf45320 */
[----:B------:R-:W-:Y:S05]  /*0480*/  @P2 BRA P1, `(.L_x_8) ;  /* 0x0000000000282947 */ /* 0x000fea0000800000 */
[----:B------:R-:W-:Y:S01]  /*0490*/  UISETP.NE.U32.AND UP0, UPT, UR8, URZ, UPT ;  /* 0x000000ff0800728c */ /* 0x000fe2000bf05070 */
[----:B-----5:R-:W-:Y:S01]  /*04a0*/  FSETP.NEU.AND P1, PT, R27, RZ, PT ;  /* 0x000000ff1b00720b */ /* 0x020fe20003f2d000 */
[----:B------:R-:W-:Y:S02]  /*04b0*/  UISETP.NE.U32.AND UP2, UPT, UR4, URZ, UPT ;  /* 0x000000ff0400728c */ /* 0x000fe4000bf45070 */
[----:B------:R-:W-:Y:S02]  /*04c0*/  UISETP.NE.AND.EX UP1, UPT, UR9, URZ, UPT, UP0 ;  /* 0x000000ff0900728c */ /* 0x000fe4000bf25300 */
[----:B------:R-:W-:-:S04]  /*04d0*/  UISETP.NE.AND.EX UP0, UPT, UR5, URZ, UPT, UP2 ;  /* 0x000000ff0500728c */ /* 0x000fc8000bf05320 */
[----:B------:R-:W-:-:S04]  /*04e0*/  USEL UR4, URZ, 0xffffffff, UP0 ;  /* 0xffffffffff047887 */ /* 0x000fc80008000000 */
[----:B------:R-:W-:Y:S01]  /*04f0*/  VOTEU.ANY UP0, P1 ;  /* 0x0000000000ff7886 */ /* 0x000fe20000800100 */
[----:B------:R-:W-:-:S04]  /*0500*/  @!UP1 USEL UR4, URZ, 0xffffffff, UP0 ;  /* 0xffffffffff049887 */ /* 0x000fc80008000000 */
[----:B------:R-:W-:-:S04]  /*0510*/  ULOP3.LUT UR4, UR4, 0x1, URZ, 0xc0, !UPT ;  /* 0x0000000104047892 */ /* 0x000fc8000f8ec0ff */
[----:B------:R-:W-:-:S11]  /*0520*/  UISETP.NE.U32.AND UP4, UPT, UR4, 0x1, UPT ;  /* 0x000000010400788c */ /* 0x000fd6000bf85070 */
.L_x_8:
[----:B------:R-:W3:Y:S01]  /*0530*/  SHFL.IDX PT, R3, R56, RZ, 0x1f ;  /* 0x00001fff38037589 */ /* 0x000ee200000e0000 */
[----:B------:R-:W-:Y:S01]  /*0540*/  R2UR UR4, R2 ;  /* 0x00000000020472ca */ /* 0x000fe200000e0000 */
[----:B------:R-:W-:-:S04]  /*0550*/  UISETP.NE.AND UP0, UPT, UR21, 0x2, UPT ;  /* 0x000000021500788c */ /* 0x000fc8000bf05270 */
[----:B------:R-:W-:-:S08]  /*0560*/  USEL UR45, URZ, 0x1, UP0 ;  /* 0x00000001ff2d7887 */ /* 0x000fd00008000000 */
[----:B------:R-:W-:-:S06]  /*0570*/  UISETP.EQ.AND UP1, UPT, UR4, URZ, !UP0 ;  /* 0x000000ff0400728c */ /* 0x000fcc000c722270 */
[----:B------:R-:W-:Y:S02]  /*0580*/  PLOP3.LUT P4, PT, P0, PT, UP1, 0x80, 0x8 ;  /* 0x000000000008781c */ /* 0x000fe4000078f018 */
[----:B---3--:R-:W-:-:S13]  /*0590*/  ISETP.NE.AND P1, PT, R3, RZ, PT ;  /* 0x000000ff0300720c */ /* 0x008fda0003f25270 */
[----:B------:R-:W-:Y:S05]  /*05a0*/  @P1 BRA `(.L_x_9) ;  /* 0x0000000000441947 */ /* 0x000fea0003800000 */
[----:B------:R-:W-:Y:S01]  /*05b0*/  UMOV UR4, 0x400 ;  /* 0x0000040000047882 */ /* 0x000fe20000000000 */
[----:B------:R-:W-:Y:S01]  /*05c0*/  UMOV UR8, 0x1 ;  /* 0x0000000100087882 */ /* 0x000fe20000000000 */
[----:B------:R-:W-:Y:S01]  /*05d0*/  UMOV UR6, 0x4 ;  /* 0x0000000400067882 */ /* 0x000fe20000000000 */
[----:B------:R-:W-:Y:S02]  /*05e0*/  ULEA UR4, UR61, UR4, 0x18 ;  /* 0x000000043d047291 */ /* 0x000fe4000f8ec0ff */
[----:B------:R-:W-:-:S04]  /*05f0*/  UIADD3 UR8, UPT, UPT, -UR8, 0x100000, URZ ;  /* 0x0010000008087890 */ /* 0x000fc8000fffe1ff */
[----:B------:R-:W-:Y:S02]  /*0600*/  USHF.L.U32 UR9, UR8, 0xb, URZ ;  /* 0x0000000b08097899 */ /* 0x000fe400080006ff */
[----:B------:R-:W-:Y:S02]  /*0610*/  USHF.L.U32 UR8, UR8, 0x1, URZ ;  /* 0x0000000108087899 */ /* 0x000fe400080006ff */
[----:B------:R-:W-:-:S04]  /*0620*/  UIADD3 UR6, UPT, UPT, -UR6, 0x100000, URZ ;  /* 0x0010000006067890 */ /* 0x000fc8000fffe1ff */
[----:B------:R-:W-:Y:S02]  /*0630*/  USHF.L.U32 UR7, UR6, 0xb, URZ ;  /* 0x0000000b06077899 */ /* 0x000fe400080006ff */
[----:B------:R-:W-:Y:S01]  /*0640*/  USHF.L.U32 UR6, UR6, 0x1, URZ ;  /* 0x0000000106067899 */ /* 0x000fe200080006ff */
[----:B------:R-:W-:Y:S01]  /*0650*/  ELECT P1, URZ, PT ;  /* 0x0000000000ff782f */ /* 0x000fe20003820000 */
[----:B------:R-:W3:Y:S02]  /*0660*/  FENCE.VIEW.ASYNC.S ;  /* 0x00000000000073c6 */ /* 0x000ee40000000000 */
[----:B---3--:R3:W4:Y:S08]  /*0670*/  SYNCS.EXCH.64 URZ, [UR4], UR8 ;  /* 0x0000000804ff75b2 */ /* 0x0087300008000100 */
[----:B------:R3:W1:Y:S01]  /*0680*/  SYNCS.EXCH.64 URZ, [UR4+0x10], UR6 ;  /* 0x0000100604ff75b2 */ /* 0x0006620008000100 */
[----:B------:R3:W1:Y:S01]  /*0690*/  SYNCS.EXCH.64 URZ, [UR4+0x8], UR8 ;  /* 0x0000080804ff75b2 */ /* 0x0006620008000100 */
[----:B------:R3:W1:Y:S01]  /*06a0*/  SYNCS.EXCH.64 URZ, [UR4+0x18], UR6 ;  /* 0x0000180604ff75b2 */ /* 0x0006620008000100 */
[----:B------:R-:W-:Y:S01]  /*06b0*/  NOP ;  /* 0x0000000000007918 */ /* 0x000fe20000000000 */
.L_x_9:
[----:B------:R-:W2:Y:S01]  /*06c0*/  SHFL.IDX PT, R3, R56, RZ, 0x1f ;  /* 0x00001fff38037589 */ /* 0x000ea200000e0000 */
[----:B------:R-:W-:Y:S01]  /*06d0*/  NOP ;  /* 0x0000000000007918 */ /* 0x000fe20000000000 */
[----:B--2---:R-:W-:-:S13]  /*06e0*/  ISETP.NE.AND P1, PT, R3, 0x1, PT ;  /* 0x000000010300780c */ /* 0x004fda0003f25270 */
[----:B------:R-:W-:Y:S05]  /*06f0*/  @P1 BRA `(.L_x_10) ;  /* 0x0000000000541947 */ /* 0x000fea0003800000 */
[----:B---3--:R-:W-:Y:S01]  /*0700*/  UMOV UR4, 0x400 ;  /* 0x0000040000047882 */ /* 0x008fe20000000000 */
        /* <DEDUP_REMOVED lines=10> */
[----:B------:R-:W2:Y:S02]  /*07b0*/  FENCE.VIEW.ASYNC.S ;  /* 0x00000000000073c6 */ /* 0x000ea40000000000 */
[----:B--2---:R2:W3:Y:S08]  /*07c0*/  SYNCS.EXCH.64 URZ, [UR4+0x20], UR8 ;  /* 0x0000200804ff75b2 */ /* 0x0044f00008000100 */
[----:B------:R2:W1:Y:S01]  /*07d0*/  SYNCS.EXCH.64 URZ, [UR4+0x40], UR6 ;  /* 0x0000400604ff75b2 */ /* 0x0004620008000100 */
[----:B------:R2:W1:Y:S01]  /*07e0*/  SYNCS.EXCH.64 URZ, [UR4+0x28], UR8 ;  /* 0x0000280804ff75b2 */ /* 0x0004620008000100 */
[----:B------:R2:W1:Y:S01]  /*07f0*/  SYNCS.EXCH.64 URZ, [UR4+0x48], UR6 ;  /* 0x0000480604ff75b2 */ /* 0x0004620008000100 */
[----:B------:R2:W1:Y:S01]  /*0800*/  SYNCS.EXCH.64 URZ, [UR4+0x30], UR8 ;  /* 0x0000300804ff75b2 */ /* 0x0004620008000100 */
[----:B------:R2:W1:Y:S01]  /*0810*/  SYNCS.EXCH.64 URZ, [UR4+0x50], UR6 ;  /* 0x0000500604ff75b2 */ /* 0x0004620008000100 */
[----:B------:R2:W1:Y:S01]  /*0820*/  SYNCS.EXCH.64 URZ, [UR4+0x38], UR8 ;  /* 0x0000380804ff75b2 */ /* 0x0004620008000100 */
[----:B------:R2:W1:Y:S01]  /*0830*/  SYNCS.EXCH.64 URZ, [UR4+0x58], UR6 ;  /* 0x0000580604ff75b2 */ /* 0x0004620008000100 */
[----:B------:R-:W-:Y:S01]  /*0840*/  NOP ;  /* 0x0000000000007918 */ /* 0x000fe20000000000 */
.L_x_10:
[----:B------:R-:W4:Y:S01]  /*0850*/  SHFL.IDX PT, R3, R56, RZ, 0x1f ;  /* 0x00001fff38037589 */ /* 0x000f2200000e0000 */
[----:B------:R-:W-:Y:S01]  /*0860*/  NOP ;  /* 0x0000000000007918 */ /* 0x000fe20000000000 */
[----:B----4-:R-:W-:-:S13]  /*0870*/  ISETP.NE.AND P1, PT, R3, 0x3, PT ;  /* 0x000000030300780c */ /* 0x010fda0003f25270 */
[----:B------:R-:W-:Y:S05]  /*0880*/  @P1 BRA `(.L_x_11) ;  /* 0x00000000002c1947 */ /* 0x000fea0003800000 */
[----:B--23--:R-:W-:Y:S01]  /*0890*/  UMOV UR6, 0x400 ;  /* 0x0000040000067882 */ /* 0x00cfe20000000000 */
[----:B------:R-:W-:Y:S01]  /*08a0*/  UMOV UR4, 0x20 ;  /* 0x0000002000047882 */ /* 0x000fe20000000000 */
[----:B------:R-:W-:Y:S02]  /*08b0*/  ULEA UR6, UR61, UR6, 0x18 ;  /* 0x000000063d067291 */ /* 0x000fe4000f8ec0ff */
[----:B------:R-:W-:-:S04]  /*08c0*/  UIADD3 UR4, UPT, UPT, -UR4, 0x100000, URZ ;  /* 0x0010000004047890 */ /* 0x000fc8000fffe1ff */
[----:B------:R-:W-:Y:S02]  /*08d0*/  USHF.L.U32 UR5, UR4, 0xb, URZ ;  /* 0x0000000b04057899 */ /* 0x000fe400080006ff */
[----:B------:R-:W-:Y:S01]  /*08e0*/  USHF.L.U32 UR4, UR4, 0x1, URZ ;  /* 0x0000000104047899 */ /* 0x000fe200080006ff */
[----:B------:R-:W-:Y:S01]  /*08f0*/  ELECT P1, URZ, PT ;  /* 0x0000000000ff782f */ /* 0x000fe20003820000 */
[----:B------:R-:W2:Y:S10]  /*0900*/  FENCE.VIEW.ASYNC.S ;  /* 0x00000000000073c6 */ /* 0x000eb40000000000 */
[----:B--2---:R4:W2:Y:S01]  /*0910*/  SYNCS.EXCH.64 URZ, [UR6+0x60], UR4 ;  /* 0x0000600406ff75b2 */ /* 0x0048a20008000100 */
[----:B------:R4:W3:Y:S02]  /*0920*/  SYNCS.EXCH.64 URZ, [UR6+0x68], UR4 ;  /* 0x0000680406ff75b2 */ /* 0x0008e40008000100 */
[----:B----4-:R-:W-:Y:S01]  /*0930*/  NOP ;  /* 0x0000000000007918 */ /* 0x010fe20000000000 */
.L_x_11:
[----:B------:R-:W4:Y:S01]  /*0940*/  SHFL.IDX PT, R3, R56, RZ, 0x1f ;  /* 0x00001fff38037589 */ /* 0x000f2200000e0000 */
[----:B------:R-:W-:Y:S01]  /*0950*/  NOP ;  /* 0x0000000000007918 */ /* 0x000fe20000000000 */
[----:B----4-:R-:W-:-:S13]  /*0960*/  ISETP.NE.AND P1, PT, R3, 0x4, PT ;  /* 0x000000040300780c */ /* 0x010fda0003f25270 */
[----:B------:R-:W-:Y:S05]  /*0970*/  @P1 BRA `(.L_x_12) ;  /* 0x0000000000481947 */ /* 0x000fea0003800000 */
[----:B--23--:R-:W-:Y:S01]  /*0980*/  UMOV UR4, 0x720 ;  /* 0x0000072000047882 */ /* 0x00cfe20000000000 */
[----:B------:R-:W-:Y:S01]  /*0990*/  UMOV UR6, 0x400 ;  /* 0x0000040000067882 */ /* 0x000fe20000000000 */
[----:B------:R-:W-:Y:S01]  /*09a0*/  USEL UR4, UR4, 0x620, UP4 ;  /* 0x0000062004047887 */ /* 0x000fe2000a000000 */
        /* <DEDUP_REMOVED lines=10> */
[----:B--2---:R4:W2:Y:S08]  /*0a50*/  SYNCS.EXCH.64 URZ, [UR6+0x70], UR8 ;  /* 0x0000700806ff75b2 */ /* 0x0048b00008000100 */
[----:B------:R4:W3:Y:S01]  /*0a60*/  SYNCS.EXCH.64 URZ, [UR6+0x80], UR4 ;  /* 0x0000800406ff75b2 */ /* 0x0008e20008000100 */
[----:B------:R4:W1:Y:S01]  /*0a70*/  SYNCS.EXCH.64 URZ, [UR6+0x78], UR8 ;  /* 0x0000780806ff75b2 */ /* 0x0008620008000100 */
[----:B------:R4:W1:Y:S02]  /*0a80*/  SYNCS.EXCH.64 URZ, [UR6+0x88], UR4 ;  /* 0x0000880406ff75b2 */ /* 0x0008640008000100 */
[----:B----4-:R-:W-:Y:S01]  /*0a90*/  NOP ;  /* 0x0000000000007918 */ /* 0x010fe20000000000 */
.L_x_12:
[----:B------:R-:W4:Y:S01]  /*0aa0*/  SHFL.IDX PT, R3, R56, RZ, 0x1f ;  /* 0x00001fff38037589 */ /* 0x000f2200000e0000 */
[----:B------:R-:W-:Y:S01]  /*0ab0*/  NOP ;  /* 0x0000000000007918 */ /* 0x000fe20000000000 */
[----:B----4-:R-:W-:-:S13]  /*0ac0*/  ISETP.NE.AND P1, PT, R3, 0x5, PT ;  /* 0x000000050300780c */ /* 0x010fda0003f25270 */
[----:B------:R-:W-:Y:S05]  /*0ad0*/  @P1 BRA `(.L_x_13) ;  /* 0x0000000000541947 */ /* 0x000fea0003800000 */
[----:B--23--:R-:W-:Y:S01]  /*0ae0*/  UMOV UR4, 0x400 ;  /* 0x0000040000047882 */ /* 0x00cfe20000000000 */
        /* <DEDUP_REMOVED lines=14> */
[----:B------:R4:W1:Y:S01]  /*0bd0*/  SYNCS.EXCH.64 URZ, [UR4+0xb8], UR8 ;  /* 0x0000b80804ff75b2 */ /* 0x0008620008000100 */
[----:B------:R4:W1:Y:S01]  /*0be0*/  SYNCS.EXCH.64 URZ, [UR4+0xa0], UR6 ;  /* 0x0000a00604ff75b2 */ /* 0x0008620008000100 */
[----:B------:R4:W1:Y:S01]  /*0bf0*/  SYNCS.EXCH.64 URZ, [UR4+0xc0], UR8 ;  /* 0x0000c00804ff75b2 */ /* 0x0008620008000100 */
[----:B------:R4:W1:Y:S01]  /*0c00*/  SYNCS.EXCH.64 URZ, [UR4+0xa8], UR6 ;  /* 0x0000a80604ff75b2 */ /* 0x0008620008000100 */
[----:B------:R4:W1:Y:S02]  /*0c10*/  SYNCS.EXCH.64 URZ, [UR4+0xc8], UR8 ;  /* 0x0000c80804ff75b2 */ /* 0x0008640008000100 */
[----:B----4-:R-:W-:Y:S01]  /*0c20*/  NOP ;  /* 0x0000000000007918 */ /* 0x010fe20000000000 */
.L_x_13:
[----:B------:R-:W4:Y:S01]  /*0c30*/  SHFL.IDX PT, R3, R56, RZ, 0x1f ;  /* 0x00001fff38037589 */ /* 0x000f2200000e0000 */
[----:B------:R-:W-:Y:S01]  /*0c40*/  ISETP.NE.OR P0, PT, RZ, UR21, !P0 ;  /* 0x00000015ff007c0c */ /* 0x000fe2000c705670 */
        /* <DEDUP_REMOVED lines=12> */
[----:B------:R4:W3:Y:S01]  /*0d10*/  SYNCS.EXCH.64 URZ, [UR4+0xe0], UR6 ;  /* 0x0000e00604ff75b2 */ /* 0x0008e20008000100 */
[----:B------:R4:W1:Y:S01]  /*0d20*/  SYNCS.EXCH.64 URZ, [UR4+0xd8], UR6 ;  /* 0x0000d80604ff75b2 */ /* 0x0008620008000100 */
[----:B------:R4:W1:Y:S02]  /*0d30*/  SYNCS.EXCH.64 URZ, [UR4+0xe8], UR6 ;  /* 0x0000e80604ff75b2 */ /* 0x0008640008000100 */
[----:B----4-:R-:W-:Y:S01]  /*0d40*/  NOP ;  /* 0x0000000000007918 */ /* 0x010fe20000000000 */
.L_x_14:
[----:B------:R-:W-:Y:S01]  /*0d50*/  VOTEU.ALL UP0, P0 ;  /* 0x0000000000ff7886 */ /* 0x000fe20000000000 */
[----:B--23--:R-:W-:Y:S01]  /*0d60*/  UMOV UR4, 0x20 ;  /* 0x0000002000047882 */ /* 0x00cfe20000000000 */
[----:B------:R-:W2:Y:S01]  /*0d70*/  LDCU UR7, c[0x0][0x36c] ;  /* 0x00006d80ff0777ac */ /* 0x000ea20008000800 */
[----:B------:R-:W-:Y:S01]  /*0d80*/  NOP ;  /* 0x0000000000007918 */ /* 0x000fe20000000000 */
[----:B-1----:R-:W-:Y:S01]  /*0d90*/  LOP3.LUT R5, R69, 0x1f, RZ, 0xc0, !PT ;  /* 0x0000001f45057812 */ /* 0x002fe200078ec0ff */
[----:B------:R-:W-:Y:S01]  /*0da0*/  @!UP0 UMOV UR6, 0x400 ;  /* 0x0000040000068882 */ /* 0x000fe20000000000 */
[----:B------:R-:W-:-:S04]  /*0db0*/  @!UP0 UIADD3 UR4, UPT, UPT, -UR4, 0x100000, URZ ;  /* 0x0010000004048890 */ /* 0x000fc8000fffe1ff */
[----:B------:R-:W-:Y:S02]  /*0dc0*/  @!UP0 USHF.L.U32 UR5, UR4, 0xb, URZ ;  /* 0x0000000b04058899 */ /* 0x000fe400080006ff */
[----:B------:R-:W-:Y:S02]  /*0dd0*/  @!UP0 USHF.L.U32 UR4, UR4, 0x1, URZ ;  /* 0x0000000104048899 */ /* 0x000fe400080006ff */
[----:B------:R-:W-:Y:S01]  /*0de0*/  @!UP0 ULEA UR6, UR61, UR6, 0x18 ;  /* 0x000000063d068291 */ /* 0x000fe2000f8ec0ff */
[----:B------:R-:W-:Y:S01]  /*0df0*/  VOTEU.ALL UP0, P0 ;  /* 0x0000000000ff7886 */ /* 0x000fe20000000000 */
[----:B------:R-:W-:Y:S02]  /*0e00*/  UISETP.NE.AND UP5, UPT, UR21, URZ, UPT ;  /* 0x000000ff1500728c */ /* 0x000fe4000bfa5270 */
[----:B--2---:R-:W-:Y:S01]  /*0e10*/  UISETP.EQ.U32.AND UP6, UPT, UR7, 0x1, UPT ;  /* 0x000000010700788c */ /* 0x004fe2000bfc2070 */
[----:B------:R-:W1:Y:S07]  /*0e20*/  FENCE.VIEW.ASYNC.S ;  /* 0x00000000000073c6 */ /* 0x000e6e0000000000 */
[----:B-1----:R1:W2:Y:S01]  /*0e30*/  @!UP0 SYNCS.EXCH.64 URZ, [UR6+0xf0], UR4 ;  /* 0x0000f00406ff85b2 */ /* 0x0022a20008000100 */
[----:B------:R-:W-:Y:S05]  /*0e40*/  BRA.U !UP6, `(.L_x_15) ;  /* 0x000000010e087547 */ /* 0x000fea000b800000 */
[----:B--2---:R-:W-:Y:S01]  /*0e50*/  UCGABAR_ARV ;  /* 0x00000000000079c7 */ /* 0x004fe20008000000 */
[----:B------:R-:W-:Y:S05]  /*0e60*/  BRA `(.L_x_16) ;  /* 0x0000000000047947 */ /* 0x000fea0003800000 */
.L_x_15:
[----:B--2---:R-:W-:Y:S01]  /*0e70*/  NOP ;  /* 0x0000000000007918 */ /* 0x004fe20000000000 */
.L_x_16:
[----:B------:R-:W2:Y:S01]  /*0e80*/  S2UR UR25, SR_CTAID.X ;  /* 0x00000000001979c3 */ /* 0x000ea20000002500 */
[----:B------:R-:W-:-:S05]  /*0e90*/  CS2R.32 R58, SR_CgaSize ;  /* 0x00000000003a7805 */ /* 0x000fca0000008a00 */
[----:B------:R-:W-:-:S05]  /*0ea0*/  IMAD R58, R58, -0xa0, RZ ;  /* 0xffffff603a3a7824 */ /* 0x000fca00078e02ff */
[----:B-1----:R-:W-:-:S14]  /*0eb0*/  R2UR UR5, R58 ;  /* 0x000000003a0572ca */ /* 0x002fdc00000e0000 */
[----:B------:R-:W1:Y:S01]  /*0ec0*/  LDCU UR5, c[0x0][UR5+0x2b0] ;  /* 0x00005600050577ac */ /* 0x000e620008000800 */
[----:B------:R-:W-:Y:S02]  /*0ed0*/  R2UR UR9, R2 ;  /* 0x00000000020972ca */ /* 0x000fe400000e0000 */
[----:B------:R-:W-:-:S05]  /*0ee0*/  CS2R.32 R58, SR_CgaSize ;  /* 0x00000000003a7805 */ /* 0x000fca0000008a00 */
[----:B------:R-:W-:-:S05]  /*0ef0*/  IMAD R58, R58, -0xa0, RZ ;  /* 0xffffff603a3a7824 */ /* 0x000fca00078e02ff */
[----:B------:R-:W-:-:S14]  /*0f00*/  R2UR UR4, R58 ;  /* 0x000000003a0472ca */ /* 0x000fdc00000e0000 */
[----:B------:R-:W3:Y:S01]  /*0f10*/  LDCU UR4, c[0x0][UR4+0x2b4] ;  /* 0x00005680040477ac */ /* 0x000ee20008000800 */
[----:B------:R-:W4:Y:S01]  /*0f20*/  S2UR UR20, SR_CTAID.Y ;  /* 0x00000000001479c3 */ /* 0x000f220000002600 */
[----:B------:R-:W-:-:S05]  /*0f30*/  CS2R.32 R58, SR_CgaSize ;  /* 0x00000000003a7805 */ /* 0x000fca0000008a00 */
[----:B------:R-:W-:-:S05]  /*0f40*/  IMAD R58, R58, -0xa0, RZ ;  /* 0xffffff603a3a7824 */ /* 0x000fca00078e02ff */
[----:B------:R-:W-:-:S14]  /*0f50*/  R2UR UR7, R58 ;  /* 0x000000003a0772ca */ /* 0x000fdc00000e0000 */
[----:B------:R-:W3:Y:S01]  /*0f60*/  LDCU UR7, c[0x0][UR7+0x2a0] ;  /* 0x00005400070777ac */ /* 0x000ee20008000800 */
[----:B------:R-:W-:-:S05]  /*0f70*/  CS2R.32 R58, SR_CgaSize ;  /* 0x00000000003a7805 */ /* 0x000fca0000008a00 */
[----:B------:R-:W-:-:S05]  /*0f80*/  IMAD R58, R58, -0xa0, RZ ;  /* 0xffffff603a3a7824 */ /* 0x000fca00078e02ff */
[----:B------:R-:W-:-:S14]  /*0f90*/  R2UR UR8, R58 ;  /* 0x000000003a0872ca */ /* 0x000fdc00000e0000 */
[----:B------:R-:W3:Y:S01]  /*0fa0*/  LDCU UR8, c[0x0][UR8+0x2a4] ;  /* 0x00005480080877ac */ /* 0x000ee20008000800 */
[----:B------:R-:W-:Y:S01]  /*0fb0*/  UISETP.GT.U32.AND UP0, UPT, UR9, 0xffff, UPT ;  /* 0x0000ffff0900788c */ /* 0x000fe2000bf04070 */
[----:B------:R-:W3:Y:S01]  /*0fc0*/  LDCU UR24, c[0x0][0xb24] ;  /* 0x00016480ff1877ac */ /* 0x000ee20008000800 */
[----:B------:R-:W3:Y:S01]  /*0fd0*/  LDCU UR39, c[0x0][0xb24] ;  /* 0x00016480ff2777ac */ /* 0x000ee20008000800 */
[----:B--2---:R-:W-:Y:S01]  /*0fe0*/  I2FP.F32.U32 R4, UR25 ;  /* 0x0000001900047c45 */ /* 0x004fe20008201000 */
[----:B------:R-:W2:Y:S04]  /*0ff0*/  LDCU UR27, c[0x0][0xb30] ;  /* 0x00016600ff1b77ac */ /* 0x000ea80008000800 */
[----:B-1----:R-:W-:Y:S01]  /*1000*/  FMUL R4, R4, UR5 ;  /* 0x0000000504047c20 */ /* 0x002fe20008400000 */
[----:B------:R-:W-:Y:S01]  /*1010*/  USEL UR5, UR9, 0xffff, !UP0 ;  /* 0x0000ffff09057887 */ /* 0x000fe2000c000000 */
[----:B----4-:R-:W-:Y:S01]  /*1020*/  I2FP.F32.U32 R3, UR20 ;  /* 0x0000001400037c45 */ /* 0x010fe20008201000 */
[----:B------:R-:W-:-:S03]  /*1030*/  USHF.L.U32 UR31, UR61, 0x9, URZ ;  /* 0x000000093d1f7899 */ /* 0x000fc600080006ff */
[----:B------:R-:W1:Y:S01]  /*1040*/  F2I.U32.TRUNC.NTZ R4, R4 ;  /* 0x0000000400047305 */ /* 0x000e62000020f000 */
[----:B------:R-:W-:Y:S01]  /*1050*/  ULOP3.LUT UR30, UR5, 0xffff, URZ, 0xc0, !UPT ;  /* 0x0000ffff051e7892 */ /* 0x000fe2000f8ec0ff */
[----:B---3--:R-:W-:Y:S01]  /*1060*/  FMUL R3, R3, UR4 ;  /* 0x0000000403037c20 */ /* 0x008fe20008400000 */
[----:B------:R-:W-:-:S05]  /*1070*/  UMOV UR11, 0x55 ;  /* 0x00000055000b7882 */ /* 0x000fca0000000000 */
[----:B------:R-:W3:Y:S01]  /*1080*/  F2I.U32.TRUNC.NTZ R3, R3 ;  /* 0x0000000300037305 */ /* 0x000ee2000020f000 */
[----:B-1----:R-:W-:Y:S02]  /*1090*/  R2UR UR4, R4 ;  /* 0x00000000040472ca */ /* 0x002fe400000e0000 */
[----:B------:R-:W-:Y:S02]  /*10a0*/  PRMT R4, RZ, 0x7610, R4 ;  /* 0x00007610ff047816 */ /* 0x000fe40000000004 */
[----:B---3--:R-:W-:Y:S02]  /*10b0*/  R2UR UR6, R3 ;  /* 0x00000000030672ca */ /* 0x008fe400000e0000 */
[----:B------:R-:W-:-:S07]  /*10c0*/  PRMT R3, RZ, 0x7610, R3 ;  /* 0x00007610ff037816 */ /* 0x000fce0000000003 */
[----:B------:R-:W-:-:S04]  /*10d0*/  UIADD3 UR5, UPT, UPT, -UR4, URZ, URZ ;  /* 0x000000ff04057290 */ /* 0x000fc8000fffe1ff */
[----:B------:R-:W-:Y:S02]  /*10e0*/  UIMAD UR5, UR7, UR5, UR25 ;  /* 0x00000005070572a4 */ /* 0x000fe4000f8e0219 */
[----:B------:R-:W-:-:S04]  /*10f0*/  UIADD3 UR4, UPT, UPT, -UR6, URZ, URZ ;  /* 0x000000ff06047290 */ /* 0x000fc8000fffe1ff */
[----:B------:R-:W-:Y:S01]  /*1100*/  IMAD.U32 R58, RZ, RZ, UR5 ;  /* 0x00000005ff3a7e24 */ /* 0x000fe2000f8e00ff */
[----:B------:R-:W-:-:S06]  /*1110*/  UIMAD UR4, UR8, UR4, UR20 ;  /* 0x00000004080472a4 */ /* 0x000fcc000f8e0214 */
[----:B------:R-:W-:Y:S01]  /*1120*/  IMAD.U32 R57, RZ, RZ, UR4 ;  /* 0x00000004ff397e24 */ /* 0x000fe2000f8e00ff */
[----:B--2---:R-:W-:Y:S06]  /*1130*/  BRA.U UP5, `(.L_x_17) ;  /* 0x0000000105647547 */ /* 0x004fec000b800000 */
[----:B------:R-:W-:Y:S02]  /*1140*/  R2UR UR4, R58 ;  /* 0x000000003a0472ca */ /* 0x000fe400000e0000 */
[----:B------:R-:W-:-:S11]  /*1150*/  R2UR UR12, R57 ;  /* 0x00000000390c72ca */ /* 0x000fd600000e0000 */
[----:B------:R-:W-:Y:S02]  /*1160*/  UISETP.GT.U32.AND UP0, UPT, UR4, 0x1, UPT ;  /* 0x000000010400788c */ /* 0x000fe4000bf04070 */
[----:B------:R-:W-:Y:S02]  /*1170*/  ULOP3.LUT UR10, UR4, 0xfffffffe, URZ, 0xc0, !UPT ;  /* 0xfffffffe040a7892 */ /* 0x000fe4000f8ec0ff */
[----:B------:R-:W-:Y:S02]  /*1180*/  UISETP.NE.AND UP3, UPT, UR12, URZ, UP0 ;  /* 0x000000ff0c00728c */ /* 0x000fe40008765270 */
[----:B------:R-:W-:Y:S02]  /*1190*/  UISETP.NE.AND UP2, UPT, UR12, 0x1, UP0 ;  /* 0x000000010c00788c */ /* 0x000fe40008745270 */
[----:B------:R-:W-:Y:S02]  /*11a0*/  UISETP.NE.AND UP1, UPT, UR12, 0x2, UP0 ;  /* 0x000000020c00788c */ /* 0x000fe40008725270 */
[----:B------:R-:W-:-:S02]  /*11b0*/  UISETP.NE.AND UP0, UPT, UR12, 0x3, UP0 ;  /* 0x000000030c00788c */ /* 0x000fc40008705270 */
[----:B------:R-:W-:Y:S02]  /*11c0*/  USEL UR6, URZ, 0x1, UP3 ;  /* 0x00000001ff067887 */ /* 0x000fe40009800000 */
[----:B------:R-:W-:Y:S02]  /*11d0*/  USEL UR5, URZ, 0x4, UP2 ;  /* 0x00000004ff057887 */ /* 0x000fe40009000000 */
[----:B------:R-:W-:Y:S02]  /*11e0*/  USEL UR4, URZ, 0x10, UP1 ;  /* 0x00000010ff047887 */ /* 0x000fe40008800000 */
[----:B------:R-:W-:Y:S02]  /*11f0*/  USEL UR9, URZ, 0x40, UP0 ;  /* 0x00000040ff097887 */ /* 0x000fe40008000000 */
[----:B------:R-:W-:Y:S02]  /*1200*/  USEL UR8, URZ, 0x2, UP3 ;  /* 0x00000002ff087887 */ /* 0x000fe40009800000 */
[----:B------:R-:W-:-:S02]  /*1210*/  UIADD3 UR4, UPT, UPT, UR4, UR5, UR6 ;  /* 0x0000000504047290 */ /* 0x000fc4000fffe006 */
[----:B------:R-:W-:Y:S02]  /*1220*/  USEL UR6, URZ, 0x20, UP1 ;  /* 0x00000020ff067887 */ /* 0x000fe40008800000 */
[----:B------:R-:W-:Y:S02]  /*1230*/  USEL UR7, URZ, 0x8, UP2 ;  /* 0x00000008ff077887 */ /* 0x000fe40009000000 */
[----:B------:R-:W-:Y:S02]  /*1240*/  UIADD3 UR5, UPT, UPT, UR8, UR9, UR4 ;  /* 0x0000000908057290 */ /* 0x000fe4000fffe004 */
[----:B------:R-:W-:Y:S02]  /*1250*/  ULEA UR4, UR12, UR10, 0x1 ;  /* 0x0000000a0c047291 */ /* 0x000fe4000f8e08ff */
[----:B------:R-:W-:Y:S02]  /*1260*/  USEL UR8, URZ, 0x80, UP0 ;  /* 0x00000080ff087887 */ /* 0x000fe40008000000 */
[----:B------:R-:W-:-:S03]  /*1270*/  UIADD3 UR5, UPT, UPT, UR6, UR7, UR5 ;  /* 0x0000000706057290 */ /* 0x000fc6000fffe005 */
[----:B------:R-:W-:Y:S01]  /*1280*/  UMOV UR6, 0x3 ;  /* 0x0000000300067882 */ /* 0x000fe20000000000 */
[----:B------:R-:W-:Y:S02]  /*1290*/  UIADD3 UR5, UPT, UPT, UR5, UR8, URZ ;  /* 0x0000000805057290 */ /* 0x000fe4000fffe0ff */
[----:B------:R-:W-:-:S04]  /*12a0*/  USHF.L.U32 UR4, UR6, UR4, URZ ;  /* 0x0000000406047299 */ /* 0x000fc800080006ff */
[----:B------:R-:W-:Y:S02]  /*12b0*/  IMAD.U32 R4, RZ, RZ, UR5 ;  /* 0x00000005ff047e24 */ /* 0x000fe4000f8e00ff */
[----:B------:R-:W-:-:S07]  /*12c0*/  IMAD.U32 R3, RZ, RZ, UR4 ;  /* 0x00000004ff037e24 */ /* 0x000fce000f8e00ff */
.L_x_17:
[----:B------:R-:W1:Y:S01]  /*12d0*/  S2UR UR60, SR_CTAID.Z ;  /* 0x00000000003c79c3 */ /* 0x000e620000002700 */
[----:B------:R-:W-:Y:S02]  /*12e0*/  UISETP.GE.AND UP0, UPT, UR24, 0x1, UPT ;  /* 0x000000011800788c */ /* 0x000fe4000bf06270 */
[----:B------:R-:W-:Y:S02]  /*12f0*/  UISETP.NE.AND UP3, UPT, UR21, 0x2, UPT ;  /* 0x000000021500788c */ /* 0x000fe4000bf65270 */
[----:B------:R-:W-:Y:S02]  /*1300*/  ULOP3.LUT UR31, UR31, 0xc00, URZ, 0xc0, !UPT ;  /* 0x00000c001f1f7892 */ /* 0x000fe4000f8ec0ff */
[----:B------:R-:W-:Y:S01]  /*1310*/  USHF.L.U32 UR30, UR11, UR30, URZ ;  /* 0x0000001e0b1e7299 */ /* 0x000fe200080006ff */
[----:B------:R-:W-:Y:S02]  /*1320*/  UMOV UR16, UR25 ;  /* 0x0000001900107c82 */ /* 0x000fe40008000000 */
[----:B------:R-:W-:Y:S09]  /*1330*/  BRA.U !UP0, `(.L_x_18) ;  /* 0x0000000108d47547 */ /* 0x000ff2000b800000 */
[----:B------:R-:W2:Y:S01]  /*1340*/  LDCU.128 UR12, c[0x0][0xb10] ;  /* 0x00016200ff0c77ac */ /* 0x000ea20008000c00 */
[----:B------:R-:W3:Y:S01]  /*1350*/  LDCU UR6, c[0x0][0x370] ;  /* 0x00006e00ff0677ac */ /* 0x000ee20008000800 */
[----:B------:R-:W4:Y:S01]  /*1360*/  LDCU UR5, c[0x0][0x374] ;  /* 0x00006e80ff0577ac */ /* 0x000f220008000800 */
[----:B------:R-:W1:Y:S01]  /*1370*/  LDCU UR26, c[0x0][0xb0c] ;  /* 0x00016180ff1a77ac */ /* 0x000e620008000800 */
[----:B------:R-:W1:Y:S01]  /*1380*/  LDCU UR4, c[0x0][0xb20] ;  /* 0x00016400ff0477ac */ /* 0x000e620008000800 */
[----:B------:R-:W1:Y:S01]  /*1390*/  LDCU.64 UR8, c[0x0][0xb28] ;  /* 0x00016500ff0877ac */ /* 0x000e620008000a00 */
[----:B--2---:R-:W-:Y:S02]  /*13a0*/  UISETP.NE.AND UP0, UPT, UR14, 0x1, UPT ;  /* 0x000000010e00788c */ /* 0x004fe4000bf05270 */
[----:B----4-:R-:W-:Y:S02]  /*13b0*/  UIMAD.WIDE.U32 UR10, UR5, UR15, URZ ;  /* 0x0000000f050a72a5 */ /* 0x010fe4000f8e00ff */
[----:B---3--:R-:W-:-:S02]  /*13c0*/  UIMAD.WIDE.U32 UR18, UR6, UR12, URZ ;  /* 0x0000000c061272a5 */ /* 0x008fc4000f8e00ff */
[----:B-1----:R-:W-:Y:S02]  /*13d0*/  UISETP.NE.AND UP1, UPT, UR26, 0x1, UPT ;  /* 0x000000011a00788c */ /* 0x002fe4000bf25270 */
[----:B------:R-:W-:Y:S01]  /*13e0*/  UISETP.NE.AND UP2, UPT, UR24, 0x1, UPT ;  /* 0x000000011800788c */ /* 0x000fe2000bf45270 */
[----:B------:R-:W-:Y:S02]  /*13f0*/  UMOV UR10, UR11 ;  /* 0x0000000b000a7c82 */ /* 0x000fe40008000000 */
[----:B------:R-:W-:Y:S01]  /*1400*/  UMOV UR18, UR19 ;  /* 0x0000001300127c82 */ /* 0x000fe20008000000 */
[----:B------:R-:W-:Y:S02]  /*1410*/  @UP0 USHF.R.U32.HI UR5, URZ, UR4, UR10 ;  /* 0x00000004ff050299 */ /* 0x000fe4000801160a */
[----:B------:R-:W-:Y:S02]  /*1420*/  UIMAD.WIDE.U32 UR22, UR20, UR15, URZ ;  /* 0x0000000f141672a5 */ /* 0x000fe4000f8e00ff */
[----:B------:R-:W-:-:S02]  /*1430*/  UIMAD.WIDE.U32 UR10, UR5, UR8, URZ ;  /* 0x00000008050a72a5 */ /* 0x000fc4000f8e00ff */
[----:B------:R-:W-:Y:S02]  /*1440*/  @UP1 USHF.R.U32.HI UR6, URZ, UR13, UR18 ;  /* 0x0000000dff061299 */ /* 0x000fe40008011612 */
[----:B------:R-:W-:Y:S02]  /*1450*/  UIMAD.WIDE.U32 UR16, UR25, UR12, URZ ;  /* 0x0000000c191072a5 */ /* 0x000fe4000f8e00ff */
[----:B------:R-:W-:Y:S01]  /*1460*/  UIMAD.WIDE.U32 UR18, UR6, UR8, URZ ;  /* 0x00000008061272a5 */ /* 0x000fe2000f8e00ff */
[----:B------:R-:W-:Y:S01]  /*1470*/  UMOV UR22, UR23 ;  /* 0x0000001700167c82 */ /* 0x000fe20008000000 */
[----:B------:R-:W-:Y:S01]  /*1480*/  UMOV UR10, UR11 ;  /* 0x0000000b000a7c82 */ /* 0x000fe20008000000 */
[----:B------:R-:W-:Y:S02]  /*1490*/  USHF.R.U32.HI UR22, URZ, UR4, UR22 ;  /* 0x00000004ff167299 */ /* 0x000fe40008011616 */
[----:B------:R-:W-:Y:S02]  /*14a0*/  @UP2 USHF.R.U32.HI UR5, URZ, UR9, UR10 ;  /* 0x00000009ff052299 */ /* 0x000fe4000801160a */
[----:B------:R-:W-:Y:S01]  /*14b0*/  UMOV UR7, UR19 ;  /* 0x0000001300077c82 */ /* 0x000fe20008000000 */
[----:B------:R-:W-:Y:S01]  /*14c0*/  UMOV UR16, UR17 ;  /* 0x0000001100107c82 */ /* 0x000fe20008000000 */
[----:B------:R-:W-:-:S02]  /*14d0*/  @UP2 USHF.R.U32.HI UR6, URZ, UR9, UR7 ;  /* 0x00000009ff062299 */ /* 0x000fc40008011607 */
[----:B------:R-:W-:Y:S02]  /*14e0*/  USHF.R.U32.HI UR16, URZ, UR13, UR16 ;  /* 0x0000000dff107299 */ /* 0x000fe40008011610 */
[----:B------:R-:W-:Y:S02]  /*14f0*/  USEL UR4, UR20, UR22, !UP0 ;  /* 0x0000001614047287 */ /* 0x000fe4000c000000 */
[----:B------:R-:W-:Y:S02]  /*1500*/  UIMAD UR7, UR5, UR24, URZ ;  /* 0x00000018050772a4 */ /* 0x000fe4000f8e02ff */
[----:B------:R-:W-:Y:S02]  /*1510*/  USEL UR5, UR25, UR16, !UP1 ;  /* 0x0000001019057287 */ /* 0x000fe4000c800000 */
[----:B------:R-:W-:Y:S02]  /*1520*/  UIMAD UR12, UR6, UR24, URZ ;  /* 0x00000018060c72a4 */ /* 0x000fe4000f8e02ff */
[----:B------:R-:W-:-:S02]  /*1530*/  UISETP.GE.AND UP0, UPT, UR4, UR7, UPT ;  /* 0x000000070400728c */ /* 0x000fc4000bf06270 */
[----:B------:R-:W-:Y:S02]  /*1540*/  UIMAD.WIDE.U32 UR10, UR4, UR8, URZ ;  /* 0x00000008040a72a5 */ /* 0x000fe4000f8e00ff */
[----:B------:R-:W-:Y:S02]  /*1550*/  UISETP.GE.OR UP0, UPT, UR5, UR12, UP0 ;  /* 0x0000000c0500728c */ /* 0x000fe40008706670 */
[----:B------:R-:W-:Y:S02]  /*1560*/  UIMAD.WIDE.U32 UR12, UR5, UR8, URZ ;  /* 0x00000008050c72a5 */ /* 0x000fe4000f8e00ff */
[----:B------:R-:W-:Y:S01]  /*1570*/  UIADD3 UR10, UPT, UPT, -UR4, URZ, URZ ;  /* 0x000000ff040a7290 */ /* 0x000fe2000fffe1ff */
[----:B------:R-:W-:Y:S01]  /*1580*/  UMOV UR8, UR11 ;  /* 0x0000000b00087c82 */ /* 0x000fe20008000000 */
[----:B------:R-:W-:Y:S02]  /*1590*/  UIADD3 UR16, UPT, UPT, -UR5, URZ, URZ ;  /* 0x000000ff05107290 */ /* 0x000fe4000fffe1ff */
[----:B------:R-:W-:-:S03]  /*15a0*/  USHF.R.U32.HI UR8, URZ, UR9, UR8 ;  /* 0x00000009ff087299 */ /* 0x000fc60008011608 */
[----:B------:R-:W-:Y:S01]  /*15b0*/  @!UP0 UMOV UR7, UR13 ;  /* 0x0000000d00078c82 */ /* 0x000fe20008000000 */
[----:B------:R-:W-:Y:S02]  /*15c0*/  UIMAD UR20, UR14, UR10, UR20 ;  /* 0x0000000a0e1472a4 */ /* 0x000fe4000f8e0214 */
[----:B------:R-:W-:Y:S02]  /*15d0*/  USEL UR8, UR4, UR8, !UP2 ;  /* 0x0000000804087287 */ /* 0x000fe4000d000000 */
[----:B------:R-:W-:Y:S02]  /*15e0*/  @!UP0 USHF.R.U32.HI UR7, URZ, UR9, UR7 ;  /* 0x00000009ff078299 */ /* 0x000fe40008011607 */
[----:B------:R-:W-:Y:S02]  /*15f0*/  UIADD3 UR9, UPT, UPT, -UR8, URZ, URZ ;  /* 0x000000ff08097290 */ /* 0x000fe4000fffe1ff */
[----:B------:R-:W-:Y:S02]  /*1600*/  @!UP0 USEL UR7, UR5, UR7, !UP2 ;  /* 0x0000000705078287 */ /* 0x000fe4000d000000 */
[----:B------:R-:W-:-:S02]  /*1610*/  UIMAD UR9, UR24, UR9, UR4 ;  /* 0x00000009180972a4 */ /* 0x000fc4000f8e0204 */
[----:B------:R-:W-:Y:S02]  /*1620*/  @!UP0 UIADD3 UR8, UPT, UPT, UR8, -UR7, URZ ;  /* 0x8000000708088290 */ /* 0x000fe4000fffe0ff */
[----:B------:R-:W-:Y:S02]  /*1630*/  @!UP0 UIMAD UR6, UR9, UR6, UR7 ;  /* 0x00000006090682a4 */ /* 0x000fe4000f8e0207 */
[----:B------:R-:W-:Y:S02]  /*1640*/  @!UP0 UIMAD UR4, UR8, UR24, UR5 ;  /* 0x00000018080482a4 */ /* 0x000fe4000f8e0205 */
[----:B------:R-:W-:Y:S02]  /*1650*/  UIMAD UR16, UR26, UR16, UR25 ;  /* 0x000000101a1072a4 */ /* 0x000fe4000f8e0219 */
[----:B------:R-:W-:Y:S01]  /*1660*/  UIMAD UR20, UR4, UR14, UR20 ;  /* 0x0000000e041472a4 */ /* 0x000fe2000f8e0214 */
[----:B------:R-:W-:Y:S02]  /*1670*/  @!UP0 UMOV UR5, UR6 ;  /* 0x0000000600058c82 */ /* 0x000fe40008000000 */
[----:B------:R-:W-:-:S12]  /*1680*/  UIMAD UR16, UR5, UR26, UR16 ;  /* 0x0000001a051072a4 */ /* 0x000fd8000f8e0210 */
.L_x_18:
[----:B------:R-:W-:-:S09]  /*1690*/  UISETP.NE.AND UP0, UPT, UR27, 0x1, UPT ;  /* 0x000000011b00788c */ /* 0x000fd2000bf05270 */
[----:B------:R-:W-:Y:S05]  /*16a0*/  BRA.U UP0, `(.L_x_19) ;  /* 0x0000000100447547 */ /* 0x000fea000b800000 */
[----:B------:R-:W2:Y:S01]  /*16b0*/  LDCU.128 UR8, c[0x0][0xb10] ;  /* 0x00016200ff0877ac */ /* 0x000ea20008000c00 */
[----:B------:R-:W3:Y:S01]  /*16c0*/  LDCU UR12, c[0x0][0xb0c] ;  /* 0x00016180ff0c77ac */ /* 0x000ee20008000800 */
[----:B------:R-:W4:Y:S01]  /*16d0*/  LDCU UR13, c[0x0][0xb20] ;  /* 0x00016400ff0d77ac */ /* 0x000f220008000800 */
[----:B--2---:R-:W-:Y:S02]  /*16e0*/  UIMAD.WIDE.U32 UR6, UR16, UR8, URZ ;  /* 0x00000008100672a5 */ /* 0x004fe4000f8e00ff */
[----:B------:R-:W-:Y:S02]  /*16f0*/  UIMAD.WIDE.U32 UR4, UR20, UR11, URZ ;  /* 0x0000000b140472a5 */ /* 0x000fe4000f8e00ff */
[----:B---3--:R-:W-:Y:S02]  /*1700*/  UISETP.NE.AND UP1, UPT, UR12, 0x1, UPT ;  /* 0x000000010c00788c */ /* 0x008fe4000bf25270 */
[----:B------:R-:W-:Y:S01]  /*1710*/  UISETP.NE.AND UP0, UPT, UR10, 0x1, UPT ;  /* 0x000000010a00788c */ /* 0x000fe2000bf05270 */
[----:B------:R-:W-:-:S02]  /*1720*/  UMOV UR6, UR7 ;  /* 0x0000000700067c82 */ /* 0x000fc40008000000 */
[----:B------:R-:W-:Y:S01]  /*1730*/  UMOV UR4, UR5 ;  /* 0x0000000500047c82 */ /* 0x000fe20008000000 */
[----:B------:R-:W-:Y:S02]  /*1740*/  USHF.R.U32.HI UR6, URZ, UR9, UR6 ;  /* 0x00000009ff067299 */ /* 0x000fe40008011606 */
[----:B----4-:R-:W-:Y:S02]  /*1750*/  USHF.R.U32.HI UR4, URZ, UR13, UR4 ;  /* 0x0000000dff047299 */ /* 0x010fe40008011604 */
[----:B------:R-:W-:Y:S02]  /*1760*/  USEL UR5, UR16, UR6, !UP1 ;  /* 0x0000000610057287 */ /* 0x000fe4000c800000 */
[----:B------:R-:W-:-:S04]  /*1770*/  USEL UR4, UR20, UR4, !UP0 ;  /* 0x0000000414047287 */ /* 0x000fc8000c000000 */
[----:B------:R-:W-:Y:S02]  /*1780*/  UIADD3 UR6, UPT, UPT, -UR4, UR5, URZ ;  /* 0x0000000504067290 */ /* 0x000fe4000fffe1ff */
[----:B------:R-:W-:Y:S02]  /*1790*/  UIADD3 UR4, UPT, UPT, UR4, -UR5, URZ ;  /* 0x8000000504047290 */ /* 0x000fe4000fffe0ff */
[----:B------:R-:W-:Y:S02]  /*17a0*/  UIMAD UR20, UR6, UR10, UR20 ;  /* 0x0000000a061472a4 */ /* 0x000fe4000f8e0214 */
[----:B------:R-:W-:-:S12]  /*17b0*/  UIMAD UR16, UR4, UR12, UR16 ;  /* 0x0000000c041072a4 */ /* 0x000fd8000f8e0210 */
.L_x_19:
[----:B------:R-:W-:Y:S05]  /*17c0*/  BRA.U !UP6, `(.L_x_20) ;  /* 0x000000010e0c7547 */ /* 0x000fea000b800000 */
[----:B------:R-:W-:Y:S01]  /*17d0*/  UCGABAR_WAIT ;  /* 0x0000000000007dc7 */ /* 0x000fe20008000000 */
[----:B------:R-:W-:Y:S01]  /*17e0*/  CCTL.IVALL ;  /* 0x00000000ff00798f */ /* 0x000fe20002000000 */
[----:B------:R-:W-:Y:S05]  /*17f0*/  BRA `(.L_x_21) ;  /* 0x0000000000047947 */ /* 0x000fea0003800000 */
.L_x_20:
[----:B------:R-:W-:Y:S06]  /*1800*/  BAR.SYNC.DEFER_BLOCKING 0x0 ;  /* 0x0000000000007b1d */ /* 0x000fec0000010000 */
.L_x_21:
[----:B------:R-:W-:Y:S05]  /*1810*/  BRA.U UP3, `(.L_x_22) ;  /* 0x0000001503e07547 */ /* 0x000fea000b800000 */
[----:B------:R-:W2:Y:S01]  /*1820*/  LDCU UR6, c[0x0][0x38c] ;  /* 0x00007180ff0677ac */ /* 0x000ea20008000800 */
[----:B------:R-:W-:Y:S01]  /*1830*/  PLOP3.LUT P2, PT, PT, PT, UP4, 0x80, 0x8 ;  /* 0x000000000008781c */ /* 0x000fe20003f4f048 */
[----:B------:R-:W-:Y:S01]  /*1840*/  IMAD.MOV.U32 R12, RZ, RZ, 0x1 ;  /* 0x00000001ff0c7424 */ /* 0x000fe200078e00ff */
[----:B------:R-:W-:Y:S01]  /*1850*/  ISETP.NE.AND P3, PT, R5, RZ, P4 ;  /* 0x000000ff0500720c */ /* 0x000fe20002765270 */
[----:B------:R-:W-:Y:S01]  /*1860*/  USHF.L.U32 UR7, UR25, 0x7, URZ ;  /* 0x0000000719077899 */ /* 0x000fe200080006ff */
[----:B------:R-:W-:Y:S01]  /*1870*/  PLOP3.LUT P2, PT, P2, PT, PT, 0x8, 0x80 ;  /* 0x000000000080781c */ /* 0x000fe2000174e170 */
[----:B------:R-:W-:Y:S01]  /*1880*/  USHF.L.U32 UR69, UR25, 0x5, URZ ;  /* 0x0000000519457899 */ /* 0x000fe200080006ff */
[----:B------:R-:W-:Y:S01]  /*1890*/  CS2R R10, SRZ ;  /* 0x00000000000a7805 */ /* 0x000fe2000001ff00 */
[----:B------:R-:W-:Y:S01]  /*18a0*/  UISETP.NE.AND UP1, UPT, UR21, URZ, UPT ;  /* 0x000000ff1500728c */ /* 0x000fe2000bf25270 */
[----:B------:R-:W-:Y:S01]  /*18b0*/  IMAD.MOV.U32 R9, RZ, RZ, RZ ;  /* 0x000000ffff097224 */ /* 0x000fe200078e00ff */
[----:B------:R-:W3:Y:S01]  /*18c0*/  LDCU UR63, c[0x0][0x370] ;  /* 0x00006e00ff3f77ac */ /* 0x000ee20008000800 */
[----:B------:R-:W-:Y:S01]  /*18d0*/  IMAD.MOV.U32 R8, RZ, RZ, 0x1 ;  /* 0x00000001ff087424 */ /* 0x000fe200078e00ff */
[----:B------:R-:W4:Y:S01]  /*18e0*/  LDCU.64 UR54, c[0x0][0x348] ;  /* 0x00006900ff3677ac */ /* 0x000f220008000a00 */
[----:B--2---:R-:W-:-:S02]  /*18f0*/  UIADD3 UR5, UPT, UPT, UR6, 0x7f, URZ ;  /* 0x0000007f06057890 */ /* 0x004fc4000fffe0ff */
[----:B------:R-:W-:Y:S02]  /*1900*/  UIADD3 UR70, UPT, UPT, UR6, 0xfe, URZ ;  /* 0x000000fe06467890 */ /* 0x000fe4000fffe0ff */
[----:B------:R-:W-:Y:S01]  /*1910*/  USHF.R.S32.HI UR4, URZ, 0x1f, UR5 ;  /* 0x0000001fff047899 */ /* 0x000fe20008011405 */
[----:B------:R-:W2:Y:S03]  /*1920*/  LDCU UR62, c[0x0][0x374] ;  /* 0x00006e80ff3e77ac */ /* 0x000ea60008000800 */
[----:B------:R-:W-:Y:S02]  /*1930*/  ULEA.HI UR4, UR4, UR5, URZ, 0x7 ;  /* 0x0000000504047291 */ /* 0x000fe4000f8f38ff */
[----:B------:R-:W-:Y:S02]  /*1940*/  UIADD3 UR5, UPT, UPT, UR6, -0x1, URZ ;  /* 0xffffffff06057890 */ /* 0x000fe4000fffe0ff */
[----:B------:R-:W-:-:S02]  /*1950*/  USHF.R.S32.HI UR65, URZ, 0x7, UR4 ;  /* 0x00000007ff417899 */ /* 0x000fc40008011404 */
[----:B------:R-:W-:Y:S02]  /*1960*/  UISETP.GE.U32.AND UP2, UPT, UR5, -0xff, UPT ;  /* 0xffffff010500788c */ /* 0x000fe4000bf46070 */
[----:B------:R-:W-:Y:S02]  /*1970*/  UISETP.LT.U32.AND UP0, UPT, UR65, 0x2, UPT ;  /* 0x000000024100788c */ /* 0x000fe4000bf01070 */
[----:B------:R-:W-:Y:S02]  /*1980*/  ULOP3.LUT UR5, UR7, 0x80, URZ, 0xc0, !UPT ;  /* 0x0000008007057892 */ /* 0x000fe4000f8ec0ff */
[----:B------:R-:W-:Y:S02]  /*1990*/  USEL UR64, UR65, 0x2, UP0 ;  /* 0x0000000241407887 */ /* 0x000fe40008000000 */
[----:B------:R-:W-:Y:S02]  /*19a0*/  ULOP3.LUT UR69, UR69, 0x20, URZ, 0xc0, !UPT ;  /* 0x0000002045457892 */ /* 0x000fe4000f8ec0ff */
[----:B------:R-:W-:-:S02]  /*19b0*/  UIADD3 UR4, UPT, UPT, UR64, -0x1, URZ ;  /* 0xffffffff40047890 */ /* 0x000fc4000fffe0ff */
[----:B------:R-:W-:Y:S02]  /*19c0*/  @UP2 UIADD3 UR4, UPT, UPT, UR64, URZ, URZ ;  /* 0x000000ff40042290 */ /* 0x000fe4000fffe0ff */
[----:B------:R-:W-:Y:S02]  /*19d0*/  USEL UR37, UR45, 0x2, UP1 ;  /* 0x000000022d257887 */ /* 0x000fe40008800000 */
[----:B------:R-:W-:Y:S02]  /*19e0*/  ULEA.HI UR67, UR31, UR5, URZ, 0x1b ;  /* 0x000000051f437291 */ /* 0x000fe4000f8fd8ff */
[----:B------:R-:W-:Y:S02]  /*19f0*/  UIADD3 UR68, UPT, UPT, UR65, -UR64, URZ ;  /* 0x8000004041447290 */ /* 0x000fe4000fffe0ff */
[----:B------:R-:W-:Y:S02]  /*1a00*/  UIADD3 UR38, UPT, UPT, UR4, 0x1, URZ ;  /* 0x0000000104267890 */ /* 0x000fe4000fffe0ff */
[----:B------:R-:W-:Y:S01]  /*1a10*/  UIADD3 UR66, UPT, UPT, -UR4, URZ, URZ ;  /* 0x000000ff04427290 */ /* 0x000fe2000fffe1ff */
[----:B--234-:R-:W-:-:S11]  /*1a20*/  UMOV UR23, URZ ;  /* 0x000000ff00177c82 */ /* 0x01cfd60008000000 */
.L_x_46:
[----:B------:R-:W-:Y:S01]  /*1a30*/  UISETP.NE.AND UP0, UPT, UR61, URZ, UPT ;  /* 0x000000ff3d00728c */ /* 0x000fe2000bf05270 */
[----:B------:R-:W2:Y:S08]  /*1a40*/  S2UR UR61, SR_CgaCtaId ;  /* 0x00000000003d79c3 */ /* 0x000eb00000008800 */
[----:B---3--:R-:W-:Y:S05]  /*1a50*/  BRA.U UP0, `(.L_x_23) ;  /* 0x0000000100347547 */ /* 0x008fea000b800000 */
[----:B------:R-:W3:Y:S01]  /*1a60*/  S2R R0, SR_CgaCtaId ;  /* 0x0000000000007919 */ /* 0x000ee20000008800 */
[----:B------:R-:W-:-:S04]  /*1a70*/  MOV R2, 0x400 ;  /* 0x0000040000027802 */ /* 0x000fc80000000f00 */
[----:B---3--:R-:W-:Y:S02]  /*1a80*/  LEA R0, R0, R2, 0x18 ;  /* 0x0000000200007211 */ /* 0x008fe400078ec0ff */
[----:B------:R-:W-:-:S03]  /*1a90*/  SHF.L.U32 R2, R8, 0x1f, RZ ;  /* 0x0000001f08027819 */ /* 0x000fc600000006ff */
[----:B------:R-:W-:-:S04]  /*1aa0*/  IMAD R0, R9, 0x8, R0 ;  /* 0x0000000809007824 */ /* 0x000fc800078e0200 */
[----:B------:R-:W3:Y:S02]  /*1ab0*/  SYNCS.PHASECHK.TRANS64.TRYWAIT P0, [R0+URZ+0xe0], R2 ;  /* 0x0000e002000075a7 */ /* 0x000ee400080011ff */
[----:B---3--:R-:W-:Y:S05]  /*1ac0*/  @!P0 BRA `(.L_x_24) ;  /* 0x00000074005c8947 */ /* 0x008fea0003800000 */
.L_x_151:
[----:B------:R-:W-:Y:S01]  /*1ad0*/  VIADD R9, R9, 0x1 ;  /* 0x0000000109097836 */ /* 0x000fe20000000000 */
[----:B------:R3:W-:Y:S04]  /*1ae0*/  SYNCS.ARRIVE.TRANS64.A1T0 RZ, [R0+URZ+0xd0], RZ ;  /* 0x0000d0ff00ff79a7 */ /* 0x0007e800081000ff */
[----:B------:R-:W-:-:S04]  /*1af0*/  ISETP.NE.AND P0, PT, R9, 0x2, PT ;  /* 0x000000020900780c */ /* 0x000fc80003f05270 */
[----:B------:R-:W-:Y:S02]  /*1b00*/  SEL R9, R9, RZ, P0 ;  /* 0x000000ff09097207 */ /* 0x000fe40000000000 */
[----:B---3--:R-:W-:-:S04]  /*1b10*/  SEL R0, RZ, 0x1, P0 ;  /* 0x00000001ff007807 */ /* 0x008fc80000000000 */
[----:B------:R-:W-:-:S07]  /*1b20*/  LOP3.LUT R8, R8, R0, RZ, 0x3c, !PT ;  /* 0x0000000008087212 */ /* 0x000fce00078e3cff */
.L_x_23:
[----:B------:R-:W-:Y:S01]  /*1b30*/  UMOV UR22, 0x400 ;  /* 0x0000040000167882 */ /* 0x000fe20000000000 */
[----:B------:R-:W-:Y:S01]  /*1b40*/  SHF.L.U32 R0, R12, 0x1f, RZ ;  /* 0x0000001f0c007819 */ /* 0x000fe200000006ff */
[----:B--2---:R-:W-:Y:S02]  /*1b50*/  ULEA UR22, UR61, UR22, 0x18 ;  /* 0x000000163d167291 */ /* 0x004fe4000f8ec0ff */
[----:B------:R-:W-:Y:S02]  /*1b60*/  UISETP.GE.U32.AND UP0, UPT, UR70, 0xff, UPT ;  /* 0x000000ff4600788c */ /* 0x000fe4000bf06070 */
[----:B------:R-:W-:Y:S02]  /*1b70*/  ULEA UR4, UR23, UR22, 0x3 ;  /* 0x0000001617047291 */ /* 0x000fe4000f8e18ff */
[----:B------:R-:W-:Y:S01]  /*1b80*/  ULEA UR27, UR20, UR69, 0x6 ;  /* 0x00000045141b7291 */ /* 0x000fe2000f8e30ff */
[----:B------:R-:W-:-:S06]  /*1b90*/  UMOV UR21, URZ ;  /* 0x000000ff00157c82 */ /* 0x000fcc0008000000 */
[----:B------:R2:W3:Y:S01]  /*1ba0*/  SYNCS.PHASECHK.TRANS64.TRYWAIT P1, [UR4+0x10], R0 ;  /* 0x00001000ff0075a7 */ /* 0x0004e20008021104 */
[----:B------:R-:W-:-:S04]  /*1bb0*/  ULEA.HI UR4, UR16, UR16, URZ, 0x1 ;  /* 0x0000001010047291 */ /* 0x000fc8000f8f08ff */
[----:B------:R-:W-:-:S04]  /*1bc0*/  USHF.L.U32 UR4, UR4, 0x7, URZ ;  /* 0x0000000704047899 */ /* 0x000fc800080006ff */
[----:B------:R-:W-:-:S04]  /*1bd0*/  ULOP3.LUT UR59, UR4, 0xffffff00, URZ, 0xc0, !UPT ;  /* 0xffffff00043b7892 */ /* 0x000fc8000f8ec0ff */
[----:B------:R-:W-:Y:S01]  /*1be0*/  UIADD3 UR59, UPT, UPT, UR67, UR59, URZ ;  /* 0x0000003b433b7290 */ /* 0x000fe2000fffe0ff */
[----:B------:R-:W-:Y:S11]  /*1bf0*/  BRA.U !UP0, `(.L_x_25) ;  /* 0x0000000508647547 */ /* 0x000ff6000b800000 */
[----:B------:R-:W-:Y:S01]  /*1c00*/  UMOV UR29, UR66 ;  /* 0x00000042001d7c82 */ /* 0x000fe20008000000 */
[----:B------:R-:W-:Y:S01]  /*1c10*/  UMOV UR13, UR23 ;  /* 0x00000017000d7c82 */ /* 0x000fe20008000000 */
[----:B------:R-:W-:-:S05]  /*1c20*/  UMOV UR42, 0x40 ;  /* 0x00000040002a7882 */ /* 0x000fca0000000000 */
.L_x_33:
[----:B------:R-:W-:Y:S01]  /*1c30*/  ULEA UR6, UR13, UR22, 0x3 ;  /* 0x000000160d067291 */ /* 0x000fe2000f8e18ff */
[----:B---3--:R-:W-:Y:S01]  /*1c40*/  @P4 MOV R2, 0x28000 ;  /* 0x0002800000024802 */ /* 0x008fe20000000f00 */
[----:B-123--:R-:W-:Y:S10]  /*1c50*/  @P1 BRA `(.L_x_26) ;  /* 0x00000000000c1947 */ /* 0x00eff40003800000 */
[----:B------:R-:W-:-:S04]  /*1c60*/  SHF.L.U32 R3, R12, 0x1f, RZ ;  /* 0x0000001f0c037819 */ /* 0x000fc800000006ff */
[----:B------:R-:W3:Y:S02]  /*1c70*/  SYNCS.PHASECHK.TRANS64.TRYWAIT P0, [UR6+0x10], R3 ;  /* 0x00001003ff0075a7 */ /* 0x000ee40008001106 */
[----:B---3--:R-:W-:Y:S05]  /*1c80*/  @!P0 BRA `(.L_x_27) ;  /* 0x0000007400008947 */ /* 0x008fea0003800000 */
.L_x_26:
[----:B------:R3:W-:Y:S01]  /*1c90*/  @P4 SYNCS.ARRIVE.TRANS64 RZ, [UR6], R2 ;  /* 0x00000002ffff49a7 */ /* 0x0007e20008000006 */
[----:B------:R-:W-:Y:S02]  /*1ca0*/  ULOP3.LUT UR4, UR37, 0x2, URZ, 0xfc, !UPT ;  /* 0x0000000225047892 */ /* 0x000fe4000f8efcff */
[----:B------:R-:W-:Y:S02]  /*1cb0*/  UIADD3 UR29, UPT, UPT, UR29, 0x1, URZ ;  /* 0x000000011d1d7890 */ /* 0x000fe4000fffe0ff */
[----:B------:R-:W-:Y:S02]  /*1cc0*/  UISETP.NE.AND UP0, UPT, UR4, 0x2, UPT ;  /* 0x000000020400788c */ /* 0x000fe4000bf05270 */
[----:B------:R-:W-:-:S07]  /*1cd0*/  UISETP.NE.AND UP2, UPT, UR29, 0x1, UPT ;  /* 0x000000011d00788c */ /* 0x000fce000bf45270 */
[----:B------:R-:W-:Y:S05]  /*1ce0*/  BRA.U UP0, `(.L_x_28) ;  /* 0x0000000100047547 */ /* 0x000fea000b800000 */
[----:B-1----:R-:W-:Y:S05]  /*1cf0*/  BPT.TRAP 0x1 ;  /* 0x000000040000795c */ /* 0x002fea0000300000 */
.L_x_28:
[----:B------:R-:W-:Y:S04]  /*1d00*/  BSSY.RECONVERGENT B0, `(.L_x_29) ;  /* 0x0000003000007945 */ /* 0x000fe80003800200 */
[----:B------:R-:W-:Y:S05]  /*1d10*/  @!P3 BRA `(.L_x_30) ;  /* 0x000000000004b947 */ /* 0x000fea0003800000 */
[----:B-1----:R-:W-:Y:S05]  /*1d20*/  BPT.TRAP 0x1 ;  /* 0x000000040000795c */ /* 0x002fea0000300000 */
.L_x_30:
[----:B-1----:R-:W-:Y:S05]  /*1d30*/  BSYNC.RECONVERGENT B0 ;  /* 0x0000000000007941 */ /* 0x002fea0003800200 */
.L_x_29:
[----:B------:R-:W-:Y:S01]  /*1d40*/  UIADD3 UR4, UPT, UPT, UR13, 0x1, URZ ;  /* 0x000000010d047890 */ /* 0x000fe2000fffe0ff */
[----:B------:R-:W-:Y:S01]  /*1d50*/  BSSY.RECONVERGENT B0, `(.L_x_31) ;  /* 0x000003f000007945 */ /* 0x000fe20003800200 */
[----:B------:R-:W-:Y:S02]  /*1d60*/  ELECT P0, URZ, PT ;  /* 0x0000000000ff782f */ /* 0x000fe40003800000 */
[----:B------:R-:W-:-:S04]  /*1d70*/  UISETP.NE.AND UP0, UPT, UR4, 0x2, UPT ;  /* 0x000000020400788c */ /* 0x000fc8000bf05270 */
[----:B------:R-:W-:Y:S02]  /*1d80*/  USEL UR5, URZ, 0x1, UP0 ;  /* 0x00000001ff057887 */ /* 0x000fe40008000000 */
[----:B------:R-:W-:-:S04]  /*1d90*/  USEL UR23, UR4, URZ, UP0 ;  /* 0x000000ff04177287 */ /* 0x000fc80008000000 */
[----:B------:R-:W-:Y:S01]  /*1da0*/  ULEA UR4, UR23, UR22, 0x3 ;  /* 0x0000001617047291 */ /* 0x000fe2000f8e18ff */
[----:B------:R-:W-:-:S04]  /*1db0*/  LOP3.LUT R12, R12, UR5, RZ, 0x3c, !PT ;  /* 0x000000050c0c7c12 */ /* 0x000fc8000f8e3cff */
[----:B--2---:R-:W-:-:S04]  /*1dc0*/  SHF.L.U32 R0, R12, 0x1f, RZ ;  /* 0x0000001f0c007819 */ /* 0x004fc800000006ff */
[----:B------:R1:W2:Y:S01]  /*1dd0*/  SYNCS.PHASECHK.TRANS64.TRYWAIT P1, [UR4+0x10], R0 ;  /* 0x00001000ff0075a7 */ /* 0x0002a20008021104 */
[----:B------:R-:W-:Y:S05]  /*1de0*/  @!P0 BRA `(.L_x_32) ;  /* 0x0000000000d48947 */ /* 0x000fea0003800000 */
[----:B------:R-:W-:Y:S02]  /*1df0*/  USHF.L.U32 UR7, UR13, 0xe, URZ ;  /* 0x0000000e0d077899 */ /* 0x000fe400080006ff */
[----:B------:R-:W-:Y:S02]  /*1e00*/  UIADD3 UR4, UP1, UPT, UR54, 0x80, URZ ;  /* 0x0000008036047890 */ /* 0x000fe4000ff3e0ff */
[----:B------:R-:W-:Y:S02]  /*1e10*/  ULOP3.LUT UR32, UR7, UR31, URZ, 0xfc, !UPT ;  /* 0x0000001f07207292 */ /* 0x000fe4000f8efcff */
[----:B------:R-:W-:Y:S02]  /*1e20*/  UIADD3 UR14, UP0, UPT, UR54, 0x180, URZ ;  /* 0x00000180360e7890 */ /* 0x000fe4000ff1e0ff */
[----:B------:R-:W-:Y:S02]  /*1e30*/  ULEA UR32, UR32, UR22, 0x2 ;  /* 0x0000001620207291 */ /* 0x000fe4000f8e10ff */
[----:B------:R-:W-:-:S02]  /*1e40*/  UIADD3 UR58, UPT, UPT, UR42, -0x40, URZ ;  /* 0xffffffc02a3a7890 */ /* 0x000fc4000fffe0ff */
[----:B------:R-:W-:Y:S02]  /*1e50*/  ULOP3.LUT UR57, UR6, 0xfefffff8, URZ, 0xc0, !UPT ;  /* 0xfefffff806397892 */ /* 0x000fe4000f8ec0ff */
[----:B------:R-:W-:Y:S02]  /*1e60*/  UIADD3.X UR5, UPT, UPT, URZ, UR55, URZ, UP1, !UPT ;  /* 0x00000037ff057290 */ /* 0x000fe40008ffe4ff */
[----:B------:R-:W-:Y:S02]  /*1e70*/  UIADD3 UR7, UPT, UPT, UR22, UR7, URZ ;  /* 0x0000000716077290 */ /* 0x000fe4000fffe0ff */
[----:B------:R-:W-:Y:S02]  /*1e80*/  UIADD3 UR56, UPT, UPT, UR32, 0x8400, URZ ;  /* 0x0000840020387890 */ /* 0x000fe4000fffe0ff */
[----:B------:R-:W-:Y:S02]  /*1e90*/  UPRMT UR17, URZ, 0x5410, UR30 ;  /* 0x00005410ff117896 */ /* 0x000fe4000800001e */
[----:B------:R-:W-:-:S02]  /*1ea0*/  UIADD3 UR50, UPT, UPT, UR42, -0x20, URZ ;  /* 0xffffffe02a327890 */ /* 0x000fc4000fffe0ff */
[----:B------:R-:W-:Y:S02]  /*1eb0*/  UIADD3 UR48, UPT, UPT, UR32, 0xc400, URZ ;  /* 0x0000c40020307890 */ /* 0x000fe4000fffe0ff */
[----:B------:R-:W-:Y:S02]  /*1ec0*/  UIADD3 UR40, UPT, UPT, UR32, 0x10400, URZ ;  /* 0x0001040020287890 */ /* 0x000fe4000fffe0ff */
[----:B------:R-:W-:Y:S02]  /*1ed0*/  UIADD3 UR34, UPT, UPT, UR42, 0x20, URZ ;  /* 0x000000202a227890 */ /* 0x000fe4000fffe0ff */
[----:B------:R-:W-:Y:S02]  /*1ee0*/  UIADD3 UR32, UPT, UPT, UR32, 0x14400, URZ ;  /* 0x0001440020207890 */ /* 0x000fe4000fffe0ff */
[----:B------:R-:W-:Y:S02]  /*1ef0*/  UIADD3.X UR15, UPT, UPT, URZ, UR55, URZ, UP0, !UPT ;  /* 0x00000037ff0f7290 */ /* 0x000fe400087fe4ff */
[----:B------:R-:W-:-:S02]  /*1f00*/  UIADD3 UR24, UPT, UPT, UR7, 0x28400, URZ ;  /* 0x0002840007187890 */ /* 0x000fc4000fffe0ff */
[----:B------:R-:W-:Y:S01]  /*1f10*/  UIADD3 UR8, UPT, UPT, UR7, 0x29400, URZ ;  /* 0x0002940007087890 */ /* 0x000fe2000fffe0ff */
[----:B------:R-:W-:Y:S01]  /*1f20*/  UMOV UR46, 0x0 ;  /* 0x00000000002e7882 */ /* 0x000fe20000000000 */
[----:B------:R-:W-:Y:S01]  /*1f30*/  UMOV UR47, 0x10000000 ;  /* 0x10000000002f7882 */ /* 0x000fe20000000000 */
[----:B------:R-:W-:Y:S01]  /*1f40*/  UMOV UR51, UR59 ;  /* 0x0000003b00337c82 */ /* 0x000fe20008000000 */
[----:B------:R-:W-:Y:S01]  /*1f50*/  UMOV UR52, UR60 ;  /* 0x0000003c00347c82 */ /* 0x000fe20008000000 */
[----:B------:R-:W-:Y:S01]  /*1f60*/  UMOV UR49, UR57 ;  /* 0x0000003900317c82 */ /* 0x000fe20008000000 */
[----:B------:R-:W-:Y:S01]  /*1f70*/  UMOV UR43, UR59 ;  /* 0x0000003b002b7c82 */ /* 0x000fe20008000000 */
[----:B------:R-:W-:Y:S01]  /*1f80*/  UMOV UR44, UR60 ;  /* 0x0000003c002c7c82 */ /* 0x000fe20008000000 */
[----:B------:R-:W-:Y:S01]  /*1f90*/  UMOV UR41, UR57 ;  /* 0x0000003900297c82 */ /* 0x000fe20008000000 */
[----:B------:R-:W-:Y:S01]  /*1fa0*/  UTMALDG.3D.MULTICAST.2CTA [UR56], [UR4], UR17, desc[UR46] ;  /* 0x00002e38040073b4 */ /* 0x000fe20008211811 */
[----:B------:R-:W-:Y:S01]  /*1fb0*/  UMOV UR35, UR59 ;  /* 0x0000003b00237c82 */ /* 0x000fe20008000000 */
        /* <DEDUP_REMOVED lines=10> */
[----:B------:R-:W-:Y:S01]  /*2060*/  UIADD3 UR16, UPT, UPT, UR7, 0x2a400, URZ ;  /* 0x0002a40007107890 */ /* 0x000fe2000fffe0ff */
[----:B------:R-:W-:Y:S01]  /*2070*/  UMOV UR18, UR42 ;  /* 0x0000002a00127c82 */ /* 0x000fe20008000000 */
[----:B------:R-:W-:Y:S01]  /*2080*/  UMOV UR19, UR27 ;  /* 0x0000001b00137c82 */ /* 0x000fe20008000000 */
[----:B------:R-:W-:Y:S01]  /*2090*/  UTMALDG.3D.MULTICAST.2CTA [UR40], [UR4], UR17, desc[UR46] ;  /* 0x00002e28040073b4 */ /* 0x000fe20008211811 */
[----:B------:R-:W-:Y:S01]  /*20a0*/  UMOV UR20, UR60 ;  /* 0x0000003c00147c82 */ /* 0x000fe20008000000 */
[----:B------:R4:W-:Y:S01]  /*20b0*/  UTMALDG.3D.MULTICAST.2CTA [UR32], [UR4], UR17, desc[UR46] ;  /* 0x00002e20040073b4 */ /* 0x0009e20008211811 */
[----:B------:R-:W-:Y:S01]  /*20c0*/  UTMALDG.3D.2CTA [UR24], [UR14], desc[UR46] ;  /* 0x00002e180e0075b4 */ /* 0x000fe20008211000 */
[----:B------:R3:W-:Y:S01]  /*20d0*/  UTMALDG.3D.2CTA [UR8], [UR14], desc[UR46] ;  /* 0x00002e080e0075b4 */ /* 0x0007e20008211000 */
[----:B----4-:R-:W-:-:S02]  /*20e0*/  UMOV UR17, UR57 ;  /* 0x0000003900117c82 */ /* 0x010fc40008000000 */
[----:B------:R4:W-:Y:S01]  /*20f0*/  UTMALDG.3D.2CTA [UR16], [UR14], desc[UR46] ;  /* 0x00002e100e0075b4 */ /* 0x0009e20008211000 */
[----:B---3--:R-:W-:Y:S01]  /*2100*/  UIADD3 UR8, UPT, UPT, UR7, 0x2b400, URZ ;  /* 0x0002b40007087890 */ /* 0x008fe2000fffe0ff */
[----:B------:R-:W-:-:S08]  /*2110*/  UMOV UR10, UR34 ;  /* 0x00000022000a7c82 */ /* 0x000fd00008000000 */
[----:B------:R4:W-:Y:S02]  /*2120*/  UTMALDG.3D.2CTA [UR8], [UR14], desc[UR46] ;  /* 0x00002e080e0075b4 */ /* 0x0009e40008211000 */
[----:B----4-:R-:W-:Y:S01]  /*2130*/  NOP ;  /* 0x0000000000007918 */ /* 0x010fe20000000000 */
.L_x_32:
[----:B------:R-:W-:Y:S05]  /*2140*/  BSYNC.RECONVERGENT B0 ;  /* 0x0000000000007941 */ /* 0x000fea0003800200 */
.L_x_31:
[----:B------:R-:W-:Y:S01]  /*2150*/  UIADD3 UR42, UPT, UPT, UR42, 0x80, URZ ;  /* 0x000000802a2a7890 */ /* 0x000fe2000fffe0ff */
[----:B------:R-:W-:Y:S01]  /*2160*/  UMOV UR13, UR23 ;  /* 0x00000017000d7c82 */ /* 0x000fe20008000000 */
[----:B------:R-:W-:Y:S01]  /*2170*/  UMOV UR21, UR38 ;  /* 0x0000002600157c82 */ /* 0x000fe20008000000 */
[----:B------:R-:W-:Y:S09]  /*2180*/  BRA.U UP2, `(.L_x_33) ;  /* 0xfffffff902a87547 */ /* 0x000ff2000b83ffff */
.L_x_25:
[----:B------:R-:W-:Y:S01]  /*2190*/  ULEA UR4, UR23, UR22, 0x3 ;  /* 0x0000001617047291 */ /* 0x000fe2000f8e18ff */
[----:B-12---:R-:W-:Y:S01]  /*21a0*/  SHF.L.U32 R0, R12, 0x1f, RZ ;  /* 0x0000001f0c007819 */ /* 0x006fe200000006ff */
[----:B------:R-:W-:Y:S01]  /*21b0*/  @!P2 SYNCS.ARRIVE.TRANS64.A1T0 RZ, [UR22+0x68], RZ ;  /* 0x000068ffffffa9a7 */ /* 0x000fe20008100016 */
[----:B------:R-:W-:-:S06]  /*21c0*/  UISETP.GT.AND UP0, UPT, UR65, UR64, UPT ;  /* 0x000000404100728c */ /* 0x000fcc000bf04270 */
[----:B---3--:R1:W2:Y:S03]  /*21d0*/  SYNCS.PHASECHK.TRANS64.TRYWAIT P1, [UR4+0x10], R0 ;  /* 0x00001000ff0075a7 */ /* 0x0082a60008021104 */
[----:B------:R-:W-:Y:S05]  /*21e0*/  BRA.U !UP0, `(.L_x_34) ;  /* 0x00000005085c7547 */ /* 0x000fea000b800000 */
[----:B------:R-:W-:Y:S01]  /*21f0*/  UIADD3 UR29, UPT, UPT, UR68, UR21, URZ ;  /* 0x00000015441d7290 */ /* 0x000fe2000fffe0ff */
[----:B------:R-:W-:-:S11]  /*2200*/  UMOV UR13, UR23 ;  /* 0x00000017000d7c82 */ /* 0x000fd60008000000 */
.L_x_42:
[----:B------:R-:W-:Y:S01]  /*2210*/  ULEA UR6, UR13, UR22, 0x3 ;  /* 0x000000160d067291 */ /* 0x000fe2000f8e18ff */
[----:B--2---:R-:W-:Y:S01]  /*2220*/  @P4 MOV R2, 0x28000 ;  /* 0x0002800000024802 */ /* 0x004fe20000000f00 */
[----:B--23--:R-:W-:Y:S10]  /*2230*/  @P1 BRA `(.L_x_35) ;  /* 0x00000000000c1947 */ /* 0x00cff40003800000 */
[----:B------:R-:W-:-:S04]  /*2240*/  SHF.L.U32 R3, R12, 0x1f, RZ ;  /* 0x0000001f0c037819 */ /* 0x000fc800000006ff */
[----:B------:R-:W2:Y:S02]  /*2250*/  SYNCS.PHASECHK.TRANS64.TRYWAIT P0, [UR6+0x10], R3 ;  /* 0x00001003ff0075a7 */ /* 0x000ea40008001106 */
[----:B--2---:R-:W-:Y:S05]  /*2260*/  @!P0 BRA `(.L_x_36) ;  /* 0x0000006c00a08947 */ /* 0x004fea0003800000 */
.L_x_35:
[----:B------:R2:W-:Y:S01]  /*2270*/  @P4 SYNCS.ARRIVE.TRANS64 RZ, [UR6], R2 ;  /* 0x00000002ffff49a7 */ /* 0x0005e20008000006 */
[----:B------:R-:W-:-:S04]  /*2280*/  ULOP3.LUT UR4, UR37, 0x2, URZ, 0xfc, !UPT ;  /* 0x0000000225047892 */ /* 0x000fc8000f8efcff */
[----:B------:R-:W-:-:S09]  /*2290*/  UISETP.NE.AND UP0, UPT, UR4, 0x2, UPT ;  /* 0x000000020400788c */ /* 0x000fd2000bf05270 */
[----:B------:R-:W-:Y:S05]  /*22a0*/  BRA.U UP0, `(.L_x_37) ;  /* 0x0000000100047547 */ /* 0x000fea000b800000 */
[----:B------:R-:W-:Y:S05]  /*22b0*/  BPT.TRAP 0x1 ;  /* 0x000000040000795c */ /* 0x000fea0000300000 */
.L_x_37:
[----:B------:R-:W-:Y:S04]  /*22c0*/  BSSY.RECONVERGENT B0, `(.L_x_38) ;  /* 0x0000003000007945 */ /* 0x000fe80003800200 */
[----:B------:R-:W-:Y:S05]  /*22d0*/  @!P3 BRA `(.L_x_39) ;  /* 0x000000000004b947 */ /* 0x000fea0003800000 */
[----:B------:R-:W-:Y:S05]  /*22e0*/  BPT.TRAP 0x1 ;  /* 0x000000040000795c */ /* 0x000fea0000300000 */
.L_x_39:
[----:B------:R-:W-:Y:S05]  /*22f0*/  BSYNC.RECONVERGENT B0 ;  /* 0x0000000000007941 */ /* 0x000fea0003800200 */
.L_x_38:
        /* <DEDUP_REMOVED lines=8> */
[----:B-1----:R-:W-:-:S04]  /*2380*/  SHF.L.U32 R0, R12, 0x1f, RZ ;  /* 0x0000001f0c007819 */ /* 0x002fc800000006ff */
[----:B------:R1:W3:Y:S01]  /*2390*/  SYNCS.PHASECHK.TRANS64.TRYWAIT P1, [UR4+0x10], R0 ;  /* 0x00001000ff0075a7 */ /* 0x0002e20008021104 */
[----:B------:R-:W-:Y:S05]  /*23a0*/  @!P0 BRA `(.L_x_41) ;  /* 0x0000000000d88947 */ /* 0x000fea0003800000 */
[----:B------:R-:W-:Y:S02]  /*23b0*/  USHF.L.U32 UR7, UR13, 0xe, URZ ;  /* 0x0000000e0d077899 */ /* 0x000fe400080006ff */
[----:B------:R-:W-:Y:S02]  /*23c0*/  UIADD3 UR4, UP1, UPT, UR54, 0x80, URZ ;  /* 0x0000008036047890 */ /* 0x000fe4000ff3e0ff */
[----:B------:R-:W-:Y:S02]  /*23d0*/  ULOP3.LUT UR32, UR7, UR31, URZ, 0xfc, !UPT ;  /* 0x0000001f07207292 */ /* 0x000fe4000f8efcff */
[----:B------:R-:W-:Y:S02]  /*23e0*/  USHF.L.U32 UR58, UR21, 0x7, URZ ;  /* 0x00000007153a7899 */ /* 0x000fe400080006ff */
[----:B------:R-:W-:Y:S02]  /*23f0*/  ULEA UR32, UR32, UR22, 0x2 ;  /* 0x0000001620207291 */ /* 0x000fe4000f8e10ff */
[----:B------:R-:W-:-:S02]  /*2400*/  UIADD3 UR14, UP0, UPT, UR54, 0x180, URZ ;  /* 0x00000180360e7890 */ /* 0x000fc4000ff1e0ff */
[----:B------:R-:W-:Y:S02]  /*2410*/  ULOP3.LUT UR57, UR6, 0xfefffff8, URZ, 0xc0, !UPT ;  /* 0xfefffff806397892 */ /* 0x000fe4000f8ec0ff */
[----:B------:R-:W-:Y:S02]  /*2420*/  UIADD3.X UR5, UPT, UPT, URZ, UR55, URZ, UP1, !UPT ;  /* 0x00000037ff057290 */ /* 0x000fe40008ffe4ff */
[----:B------:R-:W-:Y:S02]  /*2430*/  UIADD3 UR7, UPT, UPT, UR22, UR7, URZ ;  /* 0x0000000716077290 */ /* 0x000fe4000fffe0ff */
[----:B------:R-:W-:Y:S02]  /*2440*/  UIADD3 UR56, UPT, UPT, UR32, 0x8400, URZ ;  /* 0x0000840020387890 */ /* 0x000fe4000fffe0ff */
[----:B------:R-:W-:Y:S02]  /*2450*/  UPRMT UR16, URZ, 0x5410, UR30 ;  /* 0x00005410ff107896 */ /* 0x000fe4000800001e */
[----:B------:R-:W-:-:S02]  /*2460*/  UIADD3 UR50, UPT, UPT, UR58, 0x20, URZ ;  /* 0x000000203a327890 */ /* 0x000fc4000fffe0ff */
[----:B------:R-:W-:Y:S02]  /*2470*/  UIADD3 UR48, UPT, UPT, UR32, 0xc400, URZ ;  /* 0x0000c40020307890 */ /* 0x000fe4000fffe0ff */
[----:B------:R-:W-:Y:S02]  /*2480*/  UIADD3 UR42, UPT, UPT, UR58, 0x40, URZ ;  /* 0x000000403a2a7890 */ /* 0x000fe4000fffe0ff */
[----:B------:R-:W-:Y:S02]  /*2490*/  UIADD3 UR40, UPT, UPT, UR32, 0x10400, URZ ;  /* 0x0001040020287890 */ /* 0x000fe4000fffe0ff */
[----:B------:R-:W-:Y:S02]  /*24a0*/  UIADD3 UR34, UPT, UPT, UR58, 0x60, URZ ;  /* 0x000000603a227890 */ /* 0x000fe4000fffe0ff */
[----:B------:R-:W-:Y:S02]  /*24b0*/  UIADD3 UR32, UPT, UPT, UR32, 0x14400, URZ ;  /* 0x0001440020207890 */ /* 0x000fe4000fffe0ff */
[----:B------:R-:W-:-:S02]  /*24c0*/  UIADD3.X UR15, UPT, UPT, URZ, UR55, URZ, UP0, !UPT ;  /* 0x00000037ff0f7290 */ /* 0x000fc400087fe4ff */
[----:B------:R-:W-:Y:S02]  /*24d0*/  UIADD3 UR24, UPT, UPT, UR7, 0x28400, URZ ;  /* 0x0002840007187890 */ /* 0x000fe4000fffe0ff */
        /* <DEDUP_REMOVED lines=26> */
[----:B------:R4:W-:Y:S01]  /*2680*/  UTMALDG.3D.MULTICAST.2CTA [UR32], [UR4], UR16, desc[UR46] ;  /* 0x00002e20040073b4 */ /* 0x0009e20008211810 */
[----:B------:R-:W-:Y:S01]  /*2690*/  UTMALDG.3D.2CTA [UR24], [UR14], desc[UR46] ;  /* 0x00002e180e0075b4 */ /* 0x000fe20008211000 */
[----:B------:R2:W-:Y:S01]  /*26a0*/  UTMALDG.3D.2CTA [UR8], [UR14], desc[UR46] ;  /* 0x00002e080e0075b4 */ /* 0x0005e20008211000 */
[----:B----4-:R-:W-:-:S09]  /*26b0*/  UIADD3 UR16, UPT, UPT, UR7, 0x2a400, URZ ;  /* 0x0002a40007107890 */ /* 0x010fd2000fffe0ff */
[----:B------:R4:W-:Y:S01]  /*26c0*/  UTMALDG.3D.2CTA [UR16], [UR14], desc[UR46] ;  /* 0x00002e100e0075b4 */ /* 0x0009e20008211000 */
[----:B--2---:R-:W-:Y:S01]  /*26d0*/  UIADD3 UR8, UPT, UPT, UR7, 0x2b400, URZ ;  /* 0x0002b40007087890 */ /* 0x004fe2000fffe0ff */
[----:B------:R-:W-:-:S08]  /*26e0*/  UMOV UR10, UR34 ;  /* 0x00000022000a7c82 */ /* 0x000fd00008000000 */
[----:B------:R4:W-:Y:S02]  /*26f0*/  UTMALDG.3D.2CTA [UR8], [UR14], desc[UR46] ;  /* 0x00002e080e0075b4 */ /* 0x0009e40008211000 */
[----:B----4-:R-:W-:Y:S01]  /*2700*/  NOP ;  /* 0x0000000000007918 */ /* 0x010fe20000000000 */
.L_x_41:
[----:B------:R-:W-:Y:S05]  /*2710*/  BSYNC.RECONVERGENT B0 ;  /* 0x0000000000007941 */ /* 0x000fea0003800200 */
.L_x_40:
[----:B------:R-:W-:Y:S01]  /*2720*/  UIADD3 UR21, UPT, UPT, UR21, 0x1, URZ ;  /* 0x0000000115157890 */ /* 0x000fe2000fffe0ff */
[----:B------:R-:W-:-:S03]  /*2730*/  UMOV UR13, UR23 ;  /* 0x00000017000d7c82 */ /* 0x000fc60008000000 */
[----:B------:R-:W-:-:S09]  /*2740*/  UISETP.NE.AND UP0, UPT, UR21, UR29, UPT ;  /* 0x0000001d1500728c */ /* 0x000fd2000bf05270 */
[----:B------:R-:W-:Y:S05]  /*2750*/  BRA.U UP0, `(.L_x_42) ;  /* 0xfffffff900ac7547 */ /* 0x000fea000b83ffff */
.L_x_34:
[C---:B------:R-:W-:Y:S01]  /*2760*/  LEA R3, R11.reuse, UR22, 0x3 ;  /* 0x000000160b037c11 */ /* 0x040fe2000f8e18ff */
[----:B------:R-:W-:Y:S01]  /*2770*/  NOP ;  /* 0x0000000000007918 */ /* 0x000fe20000000000 */
[----:B-1----:R-:W-:Y:S02]  /*2780*/  SHF.L.U32 R0, R10, 0x1f, RZ ;  /* 0x0000001f0a007819 */ /* 0x002fe400000006ff */
[----:B------:R-:W-:Y:S02]  /*2790*/  LEA R4, R11, UR22, 0x4 ;  /* 0x000000160b047c11 */ /* 0x000fe4000f8e20ff */
[----:B------:R-:W1:Y:S02]  /*27a0*/  SYNCS.PHASECHK.TRANS64.TRYWAIT P0, [R3+URZ+0x70], R0 ;  /* 0x00007000030075a7 */ /* 0x000e6400080011ff */
[----:B-1----:R-:W-:Y:S05]  /*27b0*/  @!P0 BRA `(.L_x_43) ;  /* 0x0000006800648947 */ /* 0x002fea0003800000 */
.L_x_154:
[----:B------:R-:W4:Y:S01]  /*27c0*/  LDS.128 R4, [R4+0x100] ;  /* 0x0001000004047984 */ /* 0x000f220000000c00 */
[----:B------:R-:W-:Y:S01]  /*27d0*/  UISETP.GE.AND UP0, UPT, UR39, 0x1, UPT ;  /* 0x000000012700788c */ /* 0x000fe2000bf06270 */
[----:B------:R-:W-:Y:S01]  /*27e0*/  @!PT LDS RZ, [RZ] ;  /* 0x00000000fffff984 */ /* 0x000fe20000000800 */
[----:B------:R-:W-:Y:S01]  /*27f0*/  @!PT LDS RZ, [RZ] ;  /* 0x00000000fffff984 */ /* 0x000fe20000000800 */
[----:B------:R-:W-:Y:S01]  /*2800*/  @!PT LDS RZ, [RZ] ;  /* 0x00000000fffff984 */ /* 0x000fe20000000800 */
[----:B------:R-:W-:Y:S01]  /*2810*/  @!PT LDS RZ, [RZ] ;  /* 0x00000000fffff984 */ /* 0x000fe20000000800 */
[----:B------:R1:W-:Y:S06]  /*2820*/  MEMBAR.ALL.CTA ;  /* 0x0000000000007992 */ /* 0x0003ec0000008000 */
[----:B-1----:R-:W1:Y:S01]  /*2830*/  FENCE.VIEW.ASYNC.S ;  /* 0x00000000000073c6 */ /* 0x002e620000000000 */
[----:B----4-:R-:W-:-:S13]  /*2840*/  LOP3.LUT P0, RZ, R6, 0x1, RZ, 0xc0, !PT ;  /* 0x0000000106ff7812 */ /* 0x010fda000780c0ff */
[----:B-1----:R-:W-:Y:S01]  /*2850*/  VOTEU.ANY UP1, P0 ;  /* 0x0000000000ff7886 */ /* 0x002fe20000020100 */
[----:B------:R-:W-:-:S13]  /*2860*/  PLOP3.LUT P0, PT, PT, PT, UP1, 0x80, 0x8 ;  /* 0x000000000008781c */ /* 0x000fda0003f0f018 */
[----:B------:R-:W-:Y:S02]  /*2870*/  @P0 LOP3.LUT R0, R5, 0xffff, RZ, 0xc0, !PT ;  /* 0x0000ffff05000812 */ /* 0x000fe400078ec0ff */
[----:B--2---:R-:W-:Y:S02]  /*2880*/  @P0 MOV R2, R4 ;  /* 0x0000000400020202 */ /* 0x004fe40000000f00 */
[----:B------:R-:W-:Y:S01]  /*2890*/  @P0 R2UR UR5, R0 ;  /* 0x00000000000502ca */ /* 0x000fe200000e0000 */
[----:B------:R-:W-:Y:S01]  /*28a0*/  VIADD R0, R3, 0x80 ;  /* 0x0000008003007836 */ /* 0x000fe20000000000 */
[----:B------:R-:W-:Y:S02]  /*28b0*/  @P0 SHF.R.U32.HI R4, RZ, 0x10, R5 ;  /* 0x00000010ff040819 */ /* 0x000fe40000011605 */
[----:B------:R-:W-:Y:S02]  /*28c0*/  @P0 R2UR UR6, R2 ;  /* 0x00000000020602ca */ /* 0x000fe400000e0000 */
[----:B------:R-:W-:-:S02]  /*28d0*/  PRMT R0, RZ, 0x654, R0 ;  /* 0x00000654ff007816 */ /* 0x000fc40000000000 */
[----:B------:R-:W-:Y:S02]  /*28e0*/  @P0 R2UR UR4, R4 ;  /* 0x00000000040402ca */ /* 0x000fe400000e0000 */
[----:B------:R1:W-:Y:S03]  /*28f0*/  SYNCS.ARRIVE.TRANS64.RED.A1T0 RZ, [R0+URZ], RZ ;  /* 0x000000ff00ff79a7 */ /* 0x0003e600081004ff */
[----:B------:R-:W-:-:S04]  /*2900*/  @UP1 UMOV UR45, UR5 ;  /* 0x00000005002d1c82 */ /* 0x000fc80008000000 */
[----:B------:R-:W-:-:S04]  /*2910*/  @UP1 UMOV UR53, UR6 ;  /* 0x0000000600351c82 */ /* 0x000fc80008000000 */
[----:B------:R-:W-:Y:S01]  /*2920*/  @UP1 UMOV UR60, UR4 ;  /* 0x00000004003c1c82 */ /* 0x000fe20008000000 */
[----:B------:R-:W-:Y:S05]  /*2930*/  BRA.U !UP0, `(.L_x_44) ;  /* 0x0000000108d47547 */ /* 0x000fea000b800000 */
[----:B------:R-:W2:Y:S01]  /*2940*/  LDCU.128 UR12, c[0x0][0xb10] ;  /* 0x00016200ff0c77ac */ /* 0x000ea20008000c00 */
[----:B------:R-:W4:Y:S01]  /*2950*/  LDCU UR21, c[0x0][0xb20] ;  /* 0x00016400ff1577ac */ /* 0x000f220008000800 */
[----:B------:R-:W3:Y:S01]  /*2960*/  LDCU UR20, c[0x0][0xb0c] ;  /* 0x00016180ff1477ac */ /* 0x000ee20008000800 */
[----:B------:R-:W1:Y:S01]  /*2970*/  LDCU.64 UR8, c[0x0][0xb28] ;  /* 0x00016500ff0877ac */ /* 0x000e620008000a00 */
[----:B------:R-:W-:Y:S02]  /*2980*/  UISETP.NE.AND UP3, UPT, UR39, 0x1, UPT ;  /* 0x000000012700788c */ /* 0x000fe4000bf65270 */
[----:B--2---:R-:W-:Y:S02]  /*2990*/  UIMAD.WIDE.U32 UR6, UR62, UR15, URZ ;  /* 0x0000000f3e0672a5 */ /* 0x004fe4000f8e00ff */
[----:B------:R-:W-:Y:S02]  /*29a0*/  UIMAD.WIDE.U32 UR4, UR63, UR12, URZ ;  /* 0x0000000c3f0472a5 */ /* 0x000fe4000f8e00ff */
[----:B------:R-:W-:-:S02]  /*29b0*/  UISETP.NE.AND UP0, UPT, UR14, 0x1, UPT ;  /* 0x000000010e00788c */ /* 0x000fc4000bf05270 */
[----:B------:R-:W-:Y:S01]  /*29c0*/  UIMAD.WIDE.U32 UR18, UR45, UR15, URZ ;  /* 0x0000000f2d1272a5 */ /* 0x000fe2000f8e00ff */
[----:B------:R-:W-:Y:S02]  /*29d0*/  UMOV UR6, UR7 ;  /* 0x0000000700067c82 */ /* 0x000fe40008000000 */
[----:B------:R-:W-:Y:S01]  /*29e0*/  UMOV UR4, UR5 ;  /* 0x0000000500047c82 */ /* 0x000fe20008000000 */
[----:B----4-:R-:W-:Y:S02]  /*29f0*/  USHF.R.U32.HI UR6, URZ, UR21, UR6 ;  /* 0x00000015ff067299 */ /* 0x010fe40008011606 */
[----:B---3--:R-:W-:Y:S02]  /*2a00*/  UISETP.NE.AND UP2, UPT, UR20, 0x1, UPT ;  /* 0x000000011400788c */ /* 0x008fe4000bf45270 */
[----:B------:R-:W-:Y:S02]  /*2a10*/  USHF.R.U32.HI UR4, URZ, UR13, UR4 ;  /* 0x0000000dff047299 */ /* 0x000fe40008011604 */
[----:B------:R-:W-:-:S02]  /*2a20*/  USEL UR5, UR62, UR6, !UP0 ;  /* 0x000000063e057287 */ /* 0x000fc4000c000000 */
[----:B------:R-:W-:Y:S02]  /*2a30*/  USEL UR6, UR63, UR4, !UP2 ;  /* 0x000000043f067287 */ /* 0x000fe4000d000000 */
[----:B-1----:R-:W-:Y:S01]  /*2a40*/  UIMAD.WIDE.U32 UR10, UR5, UR8, URZ ;  /* 0x00000008050a72a5 */ /* 0x002fe2000f8e00ff */
[----:B------:R-:W-:Y:S01]  /*2a50*/  UMOV UR4, UR19 ;  /* 0x0000001300047c82 */ /* 0x000fe20008000000 */
[----:B------:R-:W-:Y:S02]  /*2a60*/  UIMAD.WIDE.U32 UR16, UR53, UR12, URZ ;  /* 0x0000000c351072a5 */ /* 0x000fe4000f8e00ff */
[----:B------:R-:W-:-:S03]  /*2a70*/  UIMAD.WIDE.U32 UR18, UR6, UR8, URZ ;  /* 0x00000008061272a5 */ /* 0x000fc6000f8e00ff */
[----:B------:R-:W-:Y:S01]  /*2a80*/  UMOV UR10, UR11 ;  /* 0x0000000b000a7c82 */ /* 0x000fe20008000000 */
[----:B------:R-:W-:Y:S02]  /*2a90*/  USHF.R.U32.HI UR4, URZ, UR21, UR4 ;  /* 0x00000015ff047299 */ /* 0x000fe40008011604 */
[----:B------:R-:W-:Y:S01]  /*2aa0*/  @UP3 USHF.R.U32.HI UR5, URZ, UR9, UR10 ;  /* 0x00000009ff053299 */ /* 0x000fe2000801160a */
[----:B------:R-:W-:Y:S01]  /*2ab0*/  UMOV UR16, UR17 ;  /* 0x0000001100107c82 */ /* 0x000fe20008000000 */
[----:B------:R-:W-:Y:S01]  /*2ac0*/  UMOV UR18, UR19 ;  /* 0x0000001300127c82 */ /* 0x000fe20008000000 */
[----:B------:R-:W-:Y:S02]  /*2ad0*/  USHF.R.U32.HI UR13, URZ, UR13, UR16 ;  /* 0x0000000dff0d7299 */ /* 0x000fe40008011610 */
[----:B------:R-:W-:Y:S02]  /*2ae0*/  USEL UR4, UR45, UR4, !UP0 ;  /* 0x000000042d047287 */ /* 0x000fe4000c000000 */
[----:B------:R-:W-:-:S02]  /*2af0*/  @UP3 USHF.R.U32.HI UR6, URZ, UR9, UR18 ;  /* 0x00000009ff063299 */ /* 0x000fc40008011612 */
[----:B------:R-:W-:Y:S02]  /*2b00*/  UIMAD UR7, UR39, UR5, URZ ;  /* 0x00000005270772a4 */ /* 0x000fe4000f8e02ff */
[----:B------:R-:W-:Y:S02]  /*2b10*/  USEL UR5, UR53, UR13, !UP2 ;  /* 0x0000000d35057287 */ /* 0x000fe4000d000000 */
[----:B------:R-:W-:Y:S02]  /*2b20*/  UIMAD UR10, UR39, UR6, URZ ;  /* 0x00000006270a72a4 */ /* 0x000fe4000f8e02ff */
[----:B------:R-:W-:Y:S02]  /*2b30*/  UISETP.GE.AND UP0, UPT, UR4, UR7, UPT ;  /* 0x000000070400728c */ /* 0x000fe4000bf06270 */
[----:B------:R-:W-:Y:S02]  /*2b40*/  UIMAD.WIDE.U32 UR12, UR4, UR8, URZ ;  /* 0x00000008040c72a5 */ /* 0x000fe4000f8e00ff */
[----:B------:R-:W-:-:S02]  /*2b50*/  UISETP.GE.OR UP0, UPT, UR5, UR10, UP0 ;  /* 0x0000000a0500728c */ /* 0x000fc40008706670 */
        /* <DEDUP_REMOVED lines=19> */
.L_x_44:
[----:B------:R-:W2:Y:S02]  /*2c90*/  LDCU UR4, c[0x0][0xb30] ;  /* 0x00016600ff0477ac */ /* 0x000ea40008000800 */
[----:B--2---:R-:W-:-:S09]  /*2ca0*/  UISETP.NE.AND UP0, UPT, UR4, 0x1, UPT ;  /* 0x000000010400788c */ /* 0x004fd2000bf05270 */
[----:B------:R-:W-:Y:S05]  /*2cb0*/  BRA.U UP0, `(.L_x_45) ;  /* 0x0000000100447547 */ /* 0x000fea000b800000 */
[----:B------:R-:W2:Y:S01]  /*2cc0*/  LDCU.128 UR8, c[0x0][0xb10] ;  /* 0x00016200ff0877ac */ /* 0x000ea20008000c00 */
[----:B------:R-:W4:Y:S01]  /*2cd0*/  LDCU UR12, c[0x0][0xb0c] ;  /* 0x00016180ff0c77ac */ /* 0x000f220008000800 */
[----:B------:R-:W1:Y:S01]  /*2ce0*/  LDCU UR13, c[0x0][0xb20] ;  /* 0x00016400ff0d77ac */ /* 0x000e620008000800 */
[----:B--2---:R-:W-:Y:S02]  /*2cf0*/  UIMAD.WIDE.U32 UR6, UR53, UR8, URZ ;  /* 0x00000008350672a5 */ /* 0x004fe4000f8e00ff */
[----:B------:R-:W-:Y:S02]  /*2d00*/  UIMAD.WIDE.U32 UR4, UR45, UR11, URZ ;  /* 0x0000000b2d0472a5 */ /* 0x000fe4000f8e00ff */
[----:B----4-:R-:W-:Y:S02]  /*2d10*/  UISETP.NE.AND UP2, UPT, UR12, 0x1, UPT ;  /* 0x000000010c00788c */ /* 0x010fe4000bf45270 */
[----:B------:R-:W-:Y:S01]  /*2d20*/  UISETP.NE.AND UP0, UPT, UR10, 0x1, UPT ;  /* 0x000000010a00788c */ /* 0x000fe2000bf05270 */
[----:B------:R-:W-:-:S02]  /*2d30*/  UMOV UR6, UR7 ;  /* 0x0000000700067c82 */ /* 0x000fc40008000000 */
[----:B------:R-:W-:Y:S01]  /*2d40*/  UMOV UR4, UR5 ;  /* 0x0000000500047c82 */ /* 0x000fe20008000000 */
[----:B------:R-:W-:Y:S02]  /*2d50*/  USHF.R.U32.HI UR6, URZ, UR9, UR6 ;  /* 0x00000009ff067299 */ /* 0x000fe40008011606 */
[----:B-1----:R-:W-:Y:S02]  /*2d60*/  USHF.R.U32.HI UR4, URZ, UR13, UR4 ;  /* 0x0000000dff047299 */ /* 0x002fe40008011604 */
[----:B------:R-:W-:Y:S02]  /*2d70*/  USEL UR5, UR53, UR6, !UP2 ;  /* 0x0000000635057287 */ /* 0x000fe4000d000000 */
[----:B------:R-:W-:-:S04]  /*2d80*/  USEL UR4, UR45, UR4, !UP0 ;  /* 0x000000042d047287 */ /* 0x000fc8000c000000 */
[----:B------:R-:W-:Y:S02]  /*2d90*/  UIADD3 UR6, UPT, UPT, UR5, -UR4, URZ ;  /* 0x8000000405067290 */ /* 0x000fe4000fffe0ff */
[----:B------:R-:W-:Y:S02]  /*2da0*/  UIADD3 UR4, UPT, UPT, -UR5, UR4, URZ ;  /* 0x0000000405047290 */ /* 0x000fe4000fffe1ff */
[----:B------:R-:W-:Y:S02]  /*2db0*/  UIMAD UR45, UR6, UR10, UR45 ;  /* 0x0000000a062d72a4 */ /* 0x000fe4000f8e022d */
[----:B------:R-:W-:-:S12]  /*2dc0*/  UIMAD UR53, UR4, UR12, UR53 ;  /* 0x0000000c043572a4 */ /* 0x000fd8000f8e0235 */
.L_x_45:
[----:B------:R-:W-:Y:S01]  /*2dd0*/  VIADD R11, R11, 0x1 ;  /* 0x000000010b0b7836 */ /* 0x000fe20000000000 */
[----:B------:R-:W-:Y:S02]  /*2de0*/  R2UR UR5, R58 ;  /* 0x000000003a0572ca */ /* 0x000fe400000e0000 */
[----:B------:R-:W-:Y:S02]  /*2df0*/  R2UR UR4, R57 ;  /* 0x00000000390472ca */ /* 0x000fe400000e0000 */
[C---:B------:R-:W-:Y:S02]  /*2e00*/  ISETP.NE.AND P0, PT, R11.reuse, 0x2, PT ;  /* 0x000000020b00780c */ /* 0x040fe40003f05270 */
[----:B------:R-:W-:Y:S02]  /*2e10*/  PLOP3.LUT P2, PT, PT, PT, PT, 0x80, 0x8 ;  /* 0x000000000008781c */ /* 0x000fe40003f4f070 */
[----:B-1----:R-:W-:Y:S02]  /*2e20*/  SEL R0, RZ, 0x1, P0 ;  /* 0x00000001ff007807 */ /* 0x002fe40000000000 */
[----:B------:R-:W-:-:S02]  /*2e30*/  SEL R11, R11, RZ, P0 ;  /* 0x000000ff0b0b7207 */ /* 0x000fc40000000000 */
[----:B------:R-:W-:Y:S01]  /*2e40*/  LOP3.LUT R10, R10, R0, RZ, 0x3c, !PT ;  /* 0x000000000a0a7212 */ /* 0x000fe200078e3cff */
[----:B------:R-:W-:Y:S02]  /*2e50*/  UIADD3 UR16, UPT, UPT, UR53, UR5, URZ ;  /* 0x0000000535107290 */ /* 0x000fe4000fffe0ff */
[----:B------:R-:W-:Y:S01]  /*2e60*/  UIADD3 UR20, UPT, UPT, UR45, UR4, URZ ;  /* 0x000000042d147290 */ /* 0x000fe2000fffe0ff */
[----:B------:R-:W-:Y:S11]  /*2e70*/  BRA.U UP1, `(.L_x_46) ;  /* 0xffffffe901ec7547 */ /* 0x000ff6000b83ffff */
[----:B------:R-:W-:Y:S01]  /*2e80*/  UIADD3 UR22, UPT, UPT, UR22, 0x10, URZ ;  /* 0x0000001016167890 */ /* 0x000fe2000fffe0ff */
[----:B------:R-:W-:-:S03]  /*2e90*/  SHF.L.U32 R2, R12, 0x1f, RZ ;  /* 0x0000001f0c027819 */ /* 0x000fc600000006ff */
[----:B------:R-:W-:-:S09]  /*2ea0*/  ULEA UR4, UR23, UR22, 0x3 ;  /* 0x0000001617047291 */ /* 0x000fd2000f8e18ff */
[----:B------:R-:W1:Y:S02]  /*2eb0*/  SYNCS.PHASECHK.TRANS64.TRYWAIT P0, [UR4], R2 ;  /* 0x00000002ff0075a7 */ /* 0x000e640008001104 */
[----:B-1----:R-:W-:Y:S05]  /*2ec0*/  @!P0 BRA `(.L_x_47) ;  /* 0x0000006000b48947 */ /* 0x002fea0003800000 */
.L_x_156:
[----:B------:R-:W-:-:S04]  /*2ed0*/  UIADD3 UR4, UPT, UPT, UR23, 0x1, URZ ;  /* 0x0000000117047890 */ /* 0x000fc8000fffe0ff */
[----:B------:R-:W-:-:S04]  /*2ee0*/  UISETP.NE.AND UP0, UPT, UR4, 0x2, UPT ;  /* 0x000000020400788c */ /* 0x000fc8000bf05270 */
[----:B------:R-:W-:Y:S02]  /*2ef0*/  USEL UR5, URZ, 0x1, UP0 ;  /* 0x00000001ff057887 */ /* 0x000fe40008000000 */
[----:B------:R-:W-:-:S04]  /*2f00*/  USEL UR4, UR4, URZ, UP0 ;  /* 0x000000ff04047287 */ /* 0x000fc80008000000 */
[----:B------:R-:W-:Y:S01]  /*2f10*/  ULEA UR4, UR4, UR22, 0x3 ;  /* 0x0000001604047291 */ /* 0x000fe2000f8e18ff */
[----:B-1----:R-:W-:-:S04]  /*2f20*/  LOP3.LUT R2, R12, UR5, RZ, 0x3c, !PT ;  /* 0x000000050c027c12 */ /* 0x002fc8000f8e3cff */
[----:B------:R-:W-:Y:S01]  /*2f30*/  SHF.L.U32 R2, R2, 0x1f, RZ ;  /* 0x0000001f02027819 */ /* 0x000fe200000006ff */
[----:B------:R-:W-:-:S07]  /*2f40*/  IMAD.U32 R0, RZ, RZ, UR4 ;  /* 0x00000004ff007e24 */ /* 0x000fce000f8e00ff */
.L_x_48:
[----:B-1----:R1:W2:Y:S02]  /*2f50*/  SYNCS.PHASECHK.TRANS64.TRYWAIT P0, [R0+URZ], R2 ;  /* 0x00000002000075a7 */ /* 0x0022a400080011ff */
[----:B--2---:R-:W-:Y:S05]  /*2f60*/  @!P0 NANOSLEEP.SYNCS 0x989680 ;  /* 0x009896800000895d */ /* 0x004fea0003900000 */
[----:B------:R-:W2:Y:S02]  /*2f70*/  @!P0 SYNCS.PHASECHK.TRANS64 P0, [R0+URZ], R2 ;  /* 0x00000002000085a7 */ /* 0x000ea400080010ff */
[----:B--2---:R-:W-:Y:S05]  /*2f80*/  @P0 EXIT ;  /* 0x000000000000094d */ /* 0x004fea0003800000 */
[----:B------:R-:W-:Y:S05]  /*2f90*/  BRA `(.L_x_48) ;  /* 0xfffffffc00ec7947 */ /* 0x000fea000383ffff */
.L_x_22:
[----:B------:R-:W-:-:S04]  /*2fa0*/  UISETP.NE.AND UP0, UPT, UR61, URZ, UPT ;  /* 0x000000ff3d00728c */ /* 0x000fc8000bf05270 */
[----:B------:R-:W-:-:S09]  /*2fb0*/  UISETP.NE.OR UP0, UPT, UR21, 0x1, UP0 ;  /* 0x000000011500788c */ /* 0x000fd20008705670 */
[----:B------:R-:W-:Y:S05]  /*2fc0*/  BRA.U UP0, `(.L_x_49) ;  /* 0x00000005004c7547 */ /* 0x000fea000b800000 */
[----:B------:R-:W-:Y:S01]  /*2fd0*/  HFMA2 R3, -RZ, RZ, 0, 0 ;  /* 0x00000000ff037431 */ /* 0x000fe200000001ff */
[----:B------:R-:W-:Y:S01]  /*2fe0*/  ISETP.GE.U32.AND P2, PT, R5, 0x8, PT ;  /* 0x000000080500780c */ /* 0x000fe20003f46070 */
[----:B------:R-:W-:Y:S01]  /*2ff0*/  IMAD.MOV.U32 R12, RZ, RZ, 0x1 ;  /* 0x00000001ff0c7424 */ /* 0x000fe200078e00ff */
[----:B------:R-:W-:Y:S01]  /*3000*/  CS2R R6, SRZ ;  /* 0x0000000000067805 */ /* 0x000fe2000001ff00 */
[----:B------:R-:W-:Y:S01]  /*3010*/  IMAD.MOV.U32 R4, RZ, RZ, RZ ;  /* 0x000000ffff047224 */ /* 0x000fe200078e00ff */
[----:B------:R-:W-:Y:S01]  /*3020*/  UMOV UR6, 0x400 ;  /* 0x0000040000067882 */ /* 0x000fe20000000000 */
[----:B------:R-:W-:Y:S01]  /*3030*/  UMOV UR5, URZ ;  /* 0x000000ff00057c82 */ /* 0x000fe20008000000 */
[----:B------:R-:W-:-:S12]  /*3040*/  ULEA UR6, UR61, UR6, 0x18 ;  /* 0x000000063d067291 */ /* 0x000fd8000f8ec0ff */
.L_x_53:
[----:B------:R-:W-:Y:S02]  /*3050*/  LEA R0, R3, UR6, 0x3 ;  /* 0x0000000603007c11 */ /* 0x000fe4000f8e18ff */
[----:B------:R-:W-:-:S03]  /*3060*/  SHF.L.U32 R8, R4, 0x1f, RZ ;  /* 0x0000001f04087819 */ /* 0x000fc600000006ff */
[----:B------:R-:W-:Y:S01]  /*3070*/  VIADD R9, R0, 0xe0 ;  /* 0x000000e000097836 */ /* 0x000fe20000000000 */
[----:B------:R-:W2:Y:S02]  /*3080*/  SYNCS.PHASECHK.TRANS64.TRYWAIT P0, [R0+URZ+0xd0], R8 ;  /* 0x0000d008000075a7 */ /* 0x000ea400080011ff */
[----:B--2---:R-:W-:Y:S05]  /*3090*/  @!P0 BRA `(.L_x_50) ;  /* 0x0000006000588947 */ /* 0x004fea0003800000 */
.L_x_157:
[----:B------:R-:W-:Y:S01]  /*30a0*/  ULEA UR4, UR5, UR6, 0x3 ;  /* 0x0000000605047291 */ /* 0x000fe2000f8e18ff */
[----:B--2---:R-:W-:Y:S01]  /*30b0*/  PRMT R0, RZ, 0x654, R9 ;  /* 0x00000654ff007816 */ /* 0x004fe20000000009 */
[----:B------:R-:W-:Y:S01]  /*30c0*/  @!P2 IMAD.MOV.U32 R8, RZ, RZ, 0x10 ;  /* 0x00000010ff08a424 */ /* 0x000fe200078e00ff */
[----:B------:R-:W-:Y:S01]  /*30d0*/  SHF.L.U32 R9, R12, 0x1f, RZ ;  /* 0x0000001f0c097819 */ /* 0x000fe200000006ff */
[----:B------:R-:W-:Y:S01]  /*30e0*/  UIADD3 UR7, UPT, UPT, UR4, 0x70, URZ ;  /* 0x0000007004077890 */ /* 0x000fe2000fffe0ff */
[----:B------:R2:W-:Y:S05]  /*30f0*/  SYNCS.ARRIVE.TRANS64.RED.A1T0 RZ, [R0+URZ], RZ ;  /* 0x000000ff00ff79a7 */ /* 0x0005ea00081004ff */
[----:B------:R-:W-:Y:S01]  /*3100*/  IMAD.U32 R10, RZ, RZ, UR7 ;  /* 0x00000007ff0a7e24 */ /* 0x000fe2000f8e00ff */
[----:B------:R-:W3:Y:S04]  /*3110*/  SYNCS.PHASECHK.TRANS64.TRYWAIT P0, [UR4+0x80], R9 ;  /* 0x00008009ff0075a7 */ /* 0x000ee80008001104 */
[----:B------:R-:W-:Y:S01]  /*3120*/  PRMT R10, R5, 0x654, R10 ;  /* 0x00000654050a7816 */ /* 0x000fe2000000000a */
[----:B--23--:R-:W-:Y:S06]  /*3130*/  @!P0 BRA `(.L_x_51) ;  /* 0x0000006000448947 */ /* 0x00cfec0003800000 */
.L_x_159:
[----:B------:R-:W-:Y:S01]  /*3140*/  ULEA UR8, UR5, UR6, 0x4 ;  /* 0x0000000605087291 */ /* 0x000fe2000f8e20ff */
[----:B------:R-:W-:Y:S01]  /*3150*/  SEL R2, R10, R2, !P2 ;  /* 0x000000020a027207 */ /* 0x000fe20005000000 */
[----:B------:R-:W-:Y:S01]  /*3160*/  UIADD3 UR9, UPT, UPT, UR4, 0x70, URZ ;  /* 0x0000007004097890 */ /* 0x000fe2000fffe0ff */
[----:B--2---:R-:W-:Y:S01]  /*3170*/  LEA R0, R7, UR6, 0x3 ;  /* 0x0000000607007c11 */ /* 0x004fe2000f8e18ff */
[----:B------:R-:W-:Y:S01]  /*3180*/  UIADD3 UR8, UPT, UPT, UR8, 0x100, URZ ;  /* 0x0000010008087890 */ /* 0x000fe2000fffe0ff */
[----:B------:R2:W-:Y:S01]  /*3190*/  @!P2 SYNCS.ARRIVE.TRANS64.RED RZ, [R2+URZ], R8 ;  /* 0x0000000802ffa9a7 */ /* 0x0005e200080004ff */
[----:B------:R-:W-:Y:S01]  /*31a0*/  UIADD3 UR4, UPT, UPT, UR5, 0x1, URZ ;  /* 0x0000000105047890 */ /* 0x000fe2000fffe0ff */
[----:B------:R-:W-:-:S03]  /*31b0*/  VIADD R3, R3, 0x1 ;  /* 0x0000000103037836 */ /* 0x000fc60000000000 */
[----:B------:R-:W-:Y:S02]  /*31c0*/  UISETP.NE.AND UP0, UPT, UR4, 0x2, UPT ;  /* 0x000000020400788c */ /* 0x000fe4000bf05270 */
[----:B------:R-:W-:Y:S01]  /*31d0*/  ISETP.NE.AND P0, PT, R3, 0x2, PT ;  /* 0x000000020300780c */ /* 0x000fe20003f05270 */
[----:B------:R-:W-:Y:S06]  /*31e0*/  UGETNEXTWORKID.BROADCAST [UR8], [UR9] ;  /* 0x00000000080073ca */ /* 0x000fec0008000100 */
[----:B------:R-:W-:Y:S02]  /*31f0*/  USEL UR7, URZ, 0x1, UP0 ;  /* 0x00000001ff077887 */ /* 0x000fe40008000000 */
[----:B------:R-:W-:-:S04]  /*3200*/  USEL UR5, UR4, URZ, UP0 ;  /* 0x000000ff04057287 */ /* 0x000fc80008000000 */
[----:B------:R-:W-:Y:S02]  /*3210*/  LOP3.LUT R12, R12, UR7, RZ, 0x3c, !PT ;  /* 0x000000070c0c7c12 */ /* 0x000fe4000f8e3cff */
[----:B--2---:R-:W-:-:S04]  /*3220*/  SHF.L.U32 R8, R6, 0x1f, RZ ;  /* 0x0000001f06087819 */ /* 0x004fc800000006ff */
[----:B------:R-:W2:Y:S02]  /*3230*/  SYNCS.PHASECHK.TRANS64.TRYWAIT P1, [R0+URZ+0x70], R8 ;  /* 0x00007008000075a7 */ /* 0x000ea400080211ff */
[----:B--2---:R-:W-:Y:S05]  /*3240*/  @!P1 BRA `(.L_x_52) ;  /* 0x0000006000189947 */ /* 0x004fea0003800000 */
.L_x_160:
[----:B--2---:R-:W-:Y:S01]  /*3250*/  LEA R8, R7, UR6, 0x4 ;  /* 0x0000000607087c11 */ /* 0x004fe2000f8e20ff */
[----:B------:R-:W-:Y:S01]  /*3260*/  VIADD R0, R0, 0x80 ;  /* 0x0000008000007836 */ /* 0x000fe20000000000 */
[----:B------:R-:W-:Y:S01]  /*3270*/  SEL R3, R3, RZ, P0 ;  /* 0x000000ff03037207 */ /* 0x000fe20000000000 */
[----:B------:R-:W-:-:S03]  /*3280*/  VIADD R7, R7, 0x1 ;  /* 0x0000000107077836 */ /* 0x000fc60000000000 */
[----:B------:R-:W2:Y:S01]  /*3290*/  LDS.128 R8, [R8+0x100] ;  /* 0x0001000008087984 */ /* 0x000ea20000000c00 */
[----:B------:R-:W-:Y:S02]  /*32a0*/  PRMT R0, RZ, 0x654, R0 ;  /* 0x00000654ff007816 */ /* 0x000fe40000000000 */
[C---:B------:R-:W-:Y:S01]  /*32b0*/  ISETP.NE.AND P1, PT, R7.reuse, 0x2, PT ;  /* 0x000000020700780c */ /* 0x040fe20003f25270 */
[----:B------:R-:W-:Y:S01]  /*32c0*/  @!PT LDS RZ, [RZ] ;  /* 0x00000000fffff984 */ /* 0x000fe20000000800 */
[----:B------:R-:W-:Y:S01]  /*32d0*/  @!PT LDS RZ, [RZ] ;  /* 0x00000000fffff984 */ /* 0x000fe20000000800 */
[----:B------:R-:W-:Y:S01]  /*32e0*/  @!PT LDS RZ, [RZ] ;  /* 0x00000000fffff984 */ /* 0x000fe20000000800 */
[----:B------:R-:W-:Y:S01]  /*32f0*/  @!PT LDS RZ, [RZ] ;  /* 0x00000000fffff984 */ /* 0x000fe20000000800 */
[----:B------:R3:W-:Y:S06]  /*3300*/  MEMBAR.ALL.CTA ;  /* 0x0000000000007992 */ /* 0x0007ec0000008000 */
[----:B---3--:R-:W3:Y:S01]  /*3310*/  FENCE.VIEW.ASYNC.S ;  /* 0x00000000000073c6 */ /* 0x008ee20000000000 */
[----:B------:R-:W-:Y:S01]  /*3320*/  SEL R7, R7, RZ, P1 ;  /* 0x000000ff07077207 */ /* 0x000fe20000800000 */
[----:B---3--:R3:W-:Y:S01]  /*3330*/  SYNCS.ARRIVE.TRANS64.RED.A1T0 RZ, [R0+URZ], RZ ;  /* 0x000000ff00ff79a7 */ /* 0x0087e200081004ff */
[----:B--2---:R-:W-:-:S02]  /*3340*/  LOP3.LUT P3, RZ, R10, 0x1, RZ, 0xc0, !PT ;  /* 0x000000010aff7812 */ /* 0x004fc4000786c0ff */
[----:B------:R-:W-:-:S04]  /*3350*/  SEL R8, RZ, 0x1, P1 ;  /* 0x00000001ff087807 */ /* 0x000fc80000800000 */
[----:B------:R-:W-:Y:S02]  /*3360*/  LOP3.LUT R6, R6, R8, RZ, 0x3c, !PT ;  /* 0x0000000806067212 */ /* 0x000fe400078e3cff */
[----:B---3--:R-:W-:-:S04]  /*3370*/  SEL R0, RZ, 0x1, P0 ;  /* 0x00000001ff007807 */ /* 0x008fc80000000000 */
[----:B------:R-:W-:Y:S01]  /*3380*/  LOP3.LUT R4, R4, R0, RZ, 0x3c, !PT ;  /* 0x0000000004047212 */ /* 0x000fe200078e3cff */
[----:B------:R-:W-:Y:S06]  /*3390*/  @P3 BRA `(.L_x_53) ;  /* 0xfffffffc002c3947 */ /* 0x000fec000383ffff */
[----:B------:R-:W-:Y:S01]  /*33a0*/  ULEA UR4, UR5, UR6, 0x3 ;  /* 0x0000000605047291 */ /* 0x000fe2000f8e18ff */
[----:B------:R-:W-:-:S08]  /*33b0*/  SHF.L.U32 R2, R12, 0x1f, RZ ;  /* 0x0000001f0c027819 */ /* 0x000fd000000006ff */
[----:B------:R-:W2:Y:S02]  /*33c0*/  SYNCS.PHASECHK.TRANS64 P0, [UR4+0x80], R2 ;  /* 0x00008002ff0075a7 */ /* 0x000ea40008001004 */
[----:B--2---:R-:W-:Y:S05]  /*33d0*/  @P0 BRA `(.L_x_54) ;  /* 0x0000000000080947 */ /* 0x004fea0003800000 */
[----:B------:R-:W2:Y:S02]  /*33e0*/  SYNCS.PHASECHK.TRANS64.TRYWAIT P0, [UR4+0x80], R2 ;  /* 0x00008002ff0075a7 */ /* 0x000ea40008001104 */
[----:B--2---:R-:W-:Y:S05]  /*33f0*/  @!P0 BRA `(.L_x_55) ;  /* 0x0000005c00c08947 */ /* 0x004fea0003800000 */
.L_x_54:
[----:B------:R-:W-:-:S04]  /*3400*/  UIADD3 UR7, UPT, UPT, UR5, 0x1, URZ ;  /* 0x0000000105077890 */ /* 0x000fc8000fffe0ff */
[----:B------:R-:W-:-:S04]  /*3410*/  UISETP.NE.AND UP0, UPT, UR7, 0x2, UPT ;  /* 0x000000020700788c */ /* 0x000fc8000bf05270 */
[----:B------:R-:W-:Y:S02]  /*3420*/  USEL UR8, URZ, 0x1, UP0 ;  /* 0x00000001ff087887 */ /* 0x000fe40008000000 */
[----:B------:R-:W-:-:S04]  /*3430*/  USEL UR7, UR7, URZ, UP0 ;  /* 0x000000ff07077287 */ /* 0x000fc80008000000 */
[----:B------:R-:W-:Y:S01]  /*3440*/  ULEA UR7, UR7, UR6, 0x3 ;  /* 0x0000000607077291 */ /* 0x000fe2000f8e18ff */
[----:B--2---:R-:W-:-:S04]  /*3450*/  LOP3.LUT R2, R12, UR8, RZ, 0x3c, !PT ;  /* 0x000000080c027c12 */ /* 0x004fc8000f8e3cff */
[----:B------:R-:W-:-:S04]  /*3460*/  SHF.L.U32 R0, R2, 0x1f, RZ ;  /* 0x0000001f02007819 */ /* 0x000fc800000006ff */
[----:B------:R-:W2:Y:S02]  /*3470*/  SYNCS.PHASECHK.TRANS64 P0, [UR7+0x80], R0 ;  /* 0x00008000ff0075a7 */ /* 0x000ea40008001007 */
[----:B-12---:R-:W-:Y:S05]  /*3480*/  @P0 EXIT ;  /* 0x000000000000094d */ /* 0x006fea0003800000 */
[----:B------:R-:W-:Y:S02]  /*3490*/  SHF.L.U32 R2, R2, 0x1f, RZ ;  /* 0x0000001f02027819 */ /* 0x000fe400000006ff */
[----:B------:R-:W-:-:S07]  /*34a0*/  MOV R0, UR7 ;  /* 0x0000000700007c02 */ /* 0x000fce0008000f00 */
.L_x_56:
[----:B-1----:R1:W2:Y:S02]  /*34b0*/  SYNCS.PHASECHK.TRANS64.TRYWAIT P0, [R0+URZ+0x80], R2 ;  /* 0x00008002000075a7 */ /* 0x0022a400080011ff */
[----:B--2---:R-:W-:Y:S05]  /*34c0*/  @!P0 NANOSLEEP.SYNCS 0x989680 ;  /* 0x009896800000895d */ /* 0x004fea0003900000 */
[----:B------:R-:W2:Y:S02]  /*34d0*/  @!P0 SYNCS.PHASECHK.TRANS64 P0, [R0+URZ+0x80], R2 ;  /* 0x00008002000085a7 */ /* 0x000ea400080010ff */
[----:B--2---:R-:W-:Y:S05]  /*34e0*/  @P0 EXIT ;  /* 0x000000000000094d */ /* 0x004fea0003800000 */
[----:B------:R-:W-:Y:S05]  /*34f0*/  BRA `(.L_x_56) ;  /* 0xfffffffc00ec7947 */ /* 0x000fea000383ffff */
.L_x_49:
[----:B------:R-:W-:Y:S05]  /*3500*/  BRA.U UP5, `(.L_x_57) ;  /* 0x00000019054c7547 */ /* 0x000fea000b800000 */
[----:B------:R-:W-:Y:S01]  /*3510*/  UMOV UR4, 0x40 ;  /* 0x0000004000047882 */ /* 0x000fe20000000000 */
[----:B------:R-:W-:Y:S01]  /*3520*/  NOP ;  /* 0x0000000000007918 */ /* 0x000fe20000000000 */
[----:B------:R-:W-:Y:S01]  /*3530*/  ULEA UR5, UR61, UR4, 0x18 ;  /* 0x000000043d057291 */ /* 0x000fe2000f8ec0ff */
[----:B------:R-:W-:Y:S02]  /*3540*/  UMOV UR6, 0x400 ;  /* 0x0000040000067882 */ /* 0x000fe40000000000 */
[----:B------:R-:W-:-:S06]  /*3550*/  ULEA UR6, UR61, UR6, 0x18 ;  /* 0x000000063d067291 */ /* 0x000fcc000f8ec0ff */
[----:B------:R-:W2:Y:S02]  /*3560*/  LDS.U8 R5, [UR5+0x1c] ;  /* 0x00001c05ff057984 */ /* 0x000ea40008000000 */
[----:B--2---:R-:W-:-:S13]  /*3570*/  ISETP.NE.AND P0, PT, R5, RZ, PT ;  /* 0x000000ff0500720c */ /* 0x004fda0003f05270 */
[----:B------:R-:W-:Y:S05]  /*3580*/  @P0 BRA `(.L_x_58) ;  /* 0x0000000400180947 */ /* 0x000fea0003800000 */
[----:B------:R-:W-:Y:S01]  /*3590*/  R2UR UR4, R2 ;  /* 0x00000000020472ca */ /* 0x000fe200000e0000 */
[----:B------:R-:W-:-:S12]  /*35a0*/  UIADD3 UR7, UPT, UPT, UR5, 0x8, URZ ;  /* 0x0000000805077890 */ /* 0x000fd8000fffe0ff */
[----:B------:R-:W-:-:S09]  /*35b0*/  UISETP.NE.U32.AND UP1, UPT, UR4, 0x1, UPT ;  /* 0x000000010400788c */ /* 0x000fd2000bf25070 */
[----:B------:R-:W-:Y:S05]  /*35c0*/  BRA.U !UP1, `(.L_x_59) ;  /* 0x0000000109a47547 */ /* 0x000fea000b800000 */
[----:B------:R-:W-:Y:S01]  /*35d0*/  ELECT P0, URZ, PT ;  /* 0x0000000000ff782f */ /* 0x000fe20003800000 */
[----:B------:R-:W-:-:S12]  /*35e0*/  BSSY B0, `(.L_x_59) ;  /* 0x0000027000007945 */ /* 0x000fd80003800000 */
[----:B------:R-:W-:Y:S05]  /*35f0*/  @!P0 BRA `(.L_x_60) ;  /* 0x0000000000948947 */ /* 0x000fea0003800000 */
[----:B------:R-:W-:-:S05]  /*3600*/  UMOV UR4, 0x10 ;  /* 0x0000001000047882 */ /* 0x000fca0000000000 */
[----:B------:R-:W-:Y:S04]  /*3610*/  DEPBAR.LE SB2, 0x36 ;  /* 0x0000ad800000791a */ /* 0x000fe80000000000 */
[----:B------:R-:W2:Y:S02]  /*3620*/  UTCATOMSWS.2CTA.FIND_AND_SET.ALIGN UP0, UR4, UR4 ;  /* 0x00000004000475e3 */ /* 0x000ea40008200800 */
[----:B--2---:R-:W-:Y:S01]  /*3630*/  MOV R12, UR4 ;  /* 0x00000004000c7c02 */ /* 0x004fe20008000f00 */
[----:B------:R-:W-:Y:S06]  /*3640*/  BRA.U UP0, `(.L_x_61) ;  /* 0x0000000100187547 */ /* 0x000fec000b800000 */
.L_x_62:
[----:B------:R-:W-:Y:S05]  /*3650*/  NANOSLEEP 0x64 ;  /* 0x000000640000795d */ /* 0x000fea0003800000 */
[----:B------:R-:W-:-:S05]  /*3660*/  UMOV UR4, 0x10 ;  /* 0x0000001000047882 */ /* 0x000fca0000000000 */
[----:B------:R-:W-:Y:S04]  /*3670*/  DEPBAR.LE SB2, 0x36 ;  /* 0x0000ad800000791a */ /* 0x000fe80000000000 */
[----:B------:R-:W2:Y:S02]  /*3680*/  UTCATOMSWS.2CTA.FIND_AND_SET.ALIGN UP0, UR4, UR4 ;  /* 0x00000004000475e3 */ /* 0x000ea40008200800 */
[----:B--2---:R-:W-:Y:S01]  /*3690*/  MOV R12, UR4 ;  /* 0x00000004000c7c02 */ /* 0x004fe20008000f00 */
[----:B------:R-:W-:Y:S05]  /*36a0*/  BRA.U !UP0, `(.L_x_62) ;  /* 0xfffffffd08e87547 */ /* 0x000fea000b83ffff */
.L_x_61:
[----:B------:R-:W2:Y:S01]  /*36b0*/  LDS R8, [UR5+0x10] ;  /* 0x00001005ff087984 */ /* 0x000ea20008000800 */
[----:B------:R-:W-:Y:S01]  /*36c0*/  R2UR UR4, R0 ;  /* 0x00000000000472ca */ /* 0x000fe200000e0000 */
[----:B------:R-:W-:-:S04]  /*36d0*/  IMAD.U32 R5, RZ, RZ, UR6 ;  /* 0x00000006ff057e24 */ /* 0x000fc8000f8e00ff */
[----:B------:R-:W-:-:S08]  /*36e0*/  VIADD R5, R5, 0x120 ;  /* 0x0000012005057836 */ /* 0x000fd00000000000 */
[----:B------:R-:W-:Y:S02]  /*36f0*/  MOV R6, UR4 ;  /* 0x0000000400067c02 */ /* 0x000fe40008000f00 */
[----:B--2---:R-:W-:-:S04]  /*3700*/  SHF.L.U32 R8, R8, 0x1f, RZ ;  /* 0x0000001f08087819 */ /* 0x004fc800000006ff */
[----:B------:R-:W2:Y:S02]  /*3710*/  SYNCS.PHASECHK.TRANS64.TRYWAIT P0, [UR5+0x8], R8 ;  /* 0x00000808ff0075a7 */ /* 0x000ea40008001105 */
[----:B--2---:R-:W-:Y:S05]  /*3720*/  @P0 BRA `(.L_x_63) ;  /* 0x0000000000080947 */ /* 0x004fea0003800000 */
[----:B------:R-:W2:Y:S02]  /*3730*/  SYNCS.PHASECHK.TRANS64.TRYWAIT P0, [UR5+0x8], R8 ;  /* 0x00000808ff0075a7 */ /* 0x000ea40008001105 */
[----:B--2---:R-:W-:Y:S05]  /*3740*/  @!P0 BRA `(.L_x_64) ;  /* 0x0000005c00048947 */ /* 0x004fea0003800000 */
.L_x_63:
[----:B------:R-:W-:Y:S01]  /*3750*/  R2UR UR4, R0 ;  /* 0x00000000000472ca */ /* 0x000fe200000e0000 */
[----:B------:R-:W-:Y:S01]  /*3760*/  IMAD.MOV.U32 R10, RZ, RZ, 0xffff ;  /* 0x0000ffffff0a7424 */ /* 0x000fe200078e00ff */
[----:B------:R-:W-:Y:S01]  /*3770*/  PRMT R6, R6, 0x654, R5 ;  /* 0x0000065406067816 */ /* 0x000fe20000000005 */
[----:B------:R-:W-:Y:S02]  /*3780*/  HFMA2 R5, -RZ, RZ, 0, 5.9604644775390625e-08 ;  /* 0x00000001ff057431 */ /* 0x000fe400000001ff */
[----:B--2---:R-:W-:Y:S02]  /*3790*/  IMAD.MOV.U32 R8, RZ, RZ, 0x4 ;  /* 0x00000004ff087424 */ /* 0x004fe400078e00ff */
[----:B------:R-:W-:Y:S01]  /*37a0*/  IMAD.SHL.U32 R11, R12, 0x20, RZ ;  /* 0x000000200c0b7824 */ /* 0x000fe200078e00ff */
[----:B------:R-:W-:-:S05]  /*37b0*/  SHF.L.U32 R10, R10, R12, RZ ;  /* 0x0000000c0a0a7219 */ /* 0x000fca00000006ff */
[----:B------:R-:W-:Y:S01]  /*37c0*/  UPRMT UR4, UR4, 0x654, UR7 ;  /* 0x0000065404047896 */ /* 0x000fe20008000007 */
[----:B------:R-:W-:-:S05]  /*37d0*/  SHF.L.U32 R9, R5, R12, RZ ;  /* 0x0000000c05097219 */ /* 0x000fca00000006ff */
[----:B------:R-:W-:-:S03]  /*37e0*/  MOV R7, UR4 ;  /* 0x0000000400077c02 */ /* 0x000fc60008000f00 */
[----:B------:R2:W-:Y:S01]  /*37f0*/  SYNCS.ARRIVE.TRANS64.RED RZ, [UR4], R8 ;  /* 0x00000008ffff79a7 */ /* 0x0005e20008000404 */
[----:B------:R2:W-:Y:S04]  /*3800*/  STS [UR6+0x120], R11 ;  /* 0x0001200bff007988 */ /* 0x0005e80008000806 */
[----:B------:R2:W-:Y:S04]  /*3810*/  STAS [R6.64], R12 ;  /* 0x0000000c06007dbd */ /* 0x0005e8000c0008ff */
[----:B------:R2:W-:Y:S04]  /*3820*/  ATOMS.OR RZ, [UR5+0x14], R10 ;  /* 0x0000140affff798c */ /* 0x0005e8000b000005 */
[----:B------:R2:W-:Y:S04]  /*3830*/  ATOMS.OR RZ, [UR5+0x18], R9 ;  /* 0x00001809ffff798c */ /* 0x0005e8000b000005 */
[----:B------:R2:W-:Y:S02]  /*3840*/  ATOMS.XOR RZ, [UR5+0x10], R5 ;  /* 0x00001005ffff798c */ /* 0x0005e4000b800005 */
.L_x_60:
[----:B-1----:R-:W-:Y:S05]  /*3850*/  BSYNC B0 ;  /* 0x0000000000007941 */ /* 0x002fea0003800000 */
.L_x_59:
[----:B------:R-:W-:Y:S05]  /*3860*/  BRA.U UP1, `(.L_x_65) ;  /* 0x0000000101707547 */ /* 0x000fea000b800000 */
[----:B------:R-:W-:-:S03]  /*3870*/  UMOV UR4, 0xffffffff ;  /* 0xffffffff00047882 */ /* 0x000fc60000000000 */
[----:B------:R-:W-:Y:S05]  /*3880*/  BRA.DIV UR4, `(.L_x_66) ;  /* 0x0000005a04cc7947 */ /* 0x000fea000b800000 */
[----:B------:R-:W-:-:S13]  /*3890*/  ELECT P0, URZ, PT ;  /* 0x0000000000ff782f */ /* 0x000fda0003800000 */
.L_x_164:
[----:B------:R-:W-:Y:S05]  /*38a0*/  @!P0 BRA `(.L_x_65) ;  /* 0x0000000000608947 */ /* 0x000fea0003800000 */
[----:B--2---:R-:W2:Y:S02]  /*38b0*/  LDS R6, [UR5+0x10] ;  /* 0x00001005ff067984 */ /* 0x004ea40008000800 */
[----:B--2---:R-:W-:-:S04]  /*38c0*/  SHF.L.U32 R6, R6, 0x1f, RZ ;  /* 0x0000001f06067819 */ /* 0x004fc800000006ff */
[----:B------:R-:W2:Y:S02]  /*38d0*/  SYNCS.PHASECHK.TRANS64.TRYWAIT P0, [UR5+0x8], R6 ;  /* 0x00000806ff0075a7 */ /* 0x000ea40008001105 */
[----:B--2---:R-:W-:Y:S05]  /*38e0*/  @P0 BRA `(.L_x_67) ;  /* 0x0000000000080947 */ /* 0x004fea0003800000 */
[----:B------:R-:W2:Y:S02]  /*38f0*/  SYNCS.PHASECHK.TRANS64.TRYWAIT P0, [UR5+0x8], R6 ;  /* 0x00000806ff0075a7 */ /* 0x000ea40008001105 */
[----:B--2---:R-:W-:Y:S05]  /*3900*/  @!P0 BRA `(.L_x_68) ;  /* 0x0000005800d08947 */ /* 0x004fea0003800000 */
.L_x_67:
[----:B------:R-:W3:Y:S01]  /*3910*/  LDS R8, [UR6+0x120] ;  /* 0x00012006ff087984 */ /* 0x000ee20008000800 */
[----:B------:R-:W-:Y:S01]  /*3920*/  R2UR UR4, R0 ;  /* 0x00000000000472ca */ /* 0x000fe200000e0000 */
[----:B--2---:R-:W-:Y:S02]  /*3930*/  IMAD.MOV.U32 R6, RZ, RZ, 0xffff ;  /* 0x0000ffffff067424 */ /* 0x004fe400078e00ff */
[----:B------:R-:W-:-:S10]  /*3940*/  IMAD.MOV.U32 R5, RZ, RZ, 0x1 ;  /* 0x00000001ff057424 */ /* 0x000fd400078e00ff */
[----:B------:R-:W-:Y:S01]  /*3950*/  UPRMT UR4, UR4, 0x654, UR7 ;  /* 0x0000065404047896 */ /* 0x000fe20008000007 */
[----:B---3--:R-:W-:Y:S01]  /*3960*/  IMAD.SHL.U32 R7, R8, 0x20, RZ ;  /* 0x0000002008077824 */ /* 0x008fe200078e00ff */
[-C--:B------:R-:W-:Y:S02]  /*3970*/  SHF.L.U32 R6, R6, R8.reuse, RZ ;  /* 0x0000000806067219 */ /* 0x080fe400000006ff */
[----:B------:R-:W-:Y:S02]  /*3980*/  SHF.L.U32 R8, R5, R8, RZ ;  /* 0x0000000805087219 */ /* 0x000fe400000006ff */
[----:B------:R3:W-:Y:S04]  /*3990*/  STS [UR6+0x120], R7 ;  /* 0x00012007ff007988 */ /* 0x0007e80008000806 */
[----:B------:R3:W-:Y:S04]  /*39a0*/  ATOMS.OR RZ, [UR5+0x14], R6 ;  /* 0x00001406ffff798c */ /* 0x0007e8000b000005 */
[----:B------:R3:W-:Y:S01]  /*39b0*/  ATOMS.OR RZ, [UR5+0x18], R8 ;  /* 0x00001808ffff798c */ /* 0x0007e2000b000005 */
[----:B------:R-:W-:Y:S03]  /*39c0*/  SYNCS.ARRIVE.TRANS64.RED.A1T0 RZ, [UR4], RZ ;  /* 0x000000ffffff79a7 */ /* 0x000fe60008100404 */
[----:B------:R3:W-:Y:S01]  /*39d0*/  ATOMS.XOR RZ, [UR5+0x10], R5 ;  /* 0x00001005ffff798c */ /* 0x0007e2000b800005 */
[----:B------:R-:W-:Y:S05]  /*39e0*/  BRA `(.L_x_65) ;  /* 0x0000000000107947 */ /* 0x000fea0003800000 */
.L_x_58:
[----:B------:R-:W-:Y:S02]  /*39f0*/  MOV R5, 0xffffffff ;  /* 0xffffffff00057802 */ /* 0x000fe40000000f00 */
[----:B------:R-:W-:-:S03]  /*3a00*/  MOV R6, 0x3a30 ;  /* 0x00003a3000067802 */ /* 0x000fc60000000f00 */
[----:B------:R2:W-:Y:S04]  /*3a10*/  STS [UR6+0x120], R5 ;  /* 0x00012005ff007988 */ /* 0x0005e80008000806 */
[----:B-12--5:R-:W-:Y:S05]  /*3a20*/  CALL.REL.NOINC `($__internal_1_$__cuda_sm10x_tcgen05_guardrail_trap_phase_invalid_during_alloc) ;  /* 0x0000006000a47944 */ /* 0x026fea0003c00000 */
.L_x_65:
[----:B------:R-:W-:Y:S05]  /*3a30*/  WARPSYNC.ALL ;  /* 0x0000000000007948 */ /* 0x000fea0003800000 */
[----:B------:R-:W4:Y:S01]  /*3a40*/  S2UR UR4, SR_CgaCtaId ;  /* 0x00000000000479c3 */ /* 0x000f220000008800 */
[----:B------:R-:W-:Y:S01]  /*3a50*/  UMOV UR62, 0x400 ;  /* 0x00000400003e7882 */ /* 0x000fe20000000000 */
[----:B------:R-:W4:Y:S01]  /*3a60*/  LDCU UR7, c[0x0][0x38c] ;  /* 0x00007180ff0777ac */ /* 0x000f220008000800 */
[----:B------:R-:W-:Y:S01]  /*3a70*/  LOP3.LUT R3, R3, 0xffff, RZ, 0xc0, !PT ;  /* 0x0000ffff03037812 */ /* 0x000fe200078ec0ff */
[----:B--2---:R-:W-:Y:S01]  /*3a80*/  IMAD.MOV.U32 R11, RZ, RZ, 0x1 ;  /* 0x00000001ff0b7424 */ /* 0x004fe200078e00ff */
[----:B------:R-:W-:Y:S01]  /*3a90*/  R2UR UR5, R2 ;  /* 0x00000000020572ca */ /* 0x000fe200000e0000 */
[----:B------:R-:W-:Y:S01]  /*3aa0*/  IMAD.MOV.U32 R10, RZ, RZ, RZ ;  /* 0x000000ffff0a7224 */ /* 0x000fe200078e00ff */
[----:B------:R-:W-:-:S02]  /*3ab0*/  LOP3.LUT R4, R4, 0xffff, RZ, 0xc0, !PT ;  /* 0x0000ffff04047812 */ /* 0x000fc400078ec0ff */
[----:B---3--:R-:W-:Y:S01]  /*3ac0*/  CS2R R8, SRZ ;  /* 0x0000000000087805 */ /* 0x008fe2000001ff00 */
[----:B------:R-:W-:Y:S01]  /*3ad0*/  UMOV UR9, URZ ;  /* 0x000000ff00097c82 */ /* 0x000fe20008000000 */
[----:B-1----:R-:W-:Y:S01]  /*3ae0*/  UMOV UR60, URZ ;  /* 0x000000ff003c7c82 */ /* 0x002fe20008000000 */
[----:B------:R-:W-:Y:S01]  /*3af0*/  R2UR UR65, R4 ;  /* 0x00000000044172ca */ /* 0x000fe200000e0000 */
[----:B------:R-:W-:Y:S01]  /*3b00*/  UMOV UR76, 0x0 ;  /* 0x00000000004c7882 */ /* 0x000fe20000000000 */
[----:B------:R-:W-:Y:S01]  /*3b10*/  UMOV UR77, 0x10100910 ;  /* 0x10100910004d7882 */ /* 0x000fe20000000000 */
[----:B------:R-:W-:Y:S01]  /*3b20*/  UMOV UR74, 0x0 ;  /* 0x00000000004a7882 */ /* 0x000fe20000000000 */
[----:B------:R-:W-:Y:S01]  /*3b30*/  UMOV UR75, 0x10100910 ;  /* 0x10100910004b7882 */ /* 0x000fe20000000000 */
[----:B------:R-:W-:Y:S01]  /*3b40*/  UMOV UR72, 0x0 ;  /* 0x0000000000487882 */ /* 0x000fe20000000000 */
[----:B------:R-:W-:Y:S01]  /*3b50*/  UMOV UR73, 0x10100910 ;  /* 0x1010091000497882 */ /* 0x000fe20000000000 */
[----:B------:R-:W-:-:S02]  /*3b60*/  UISETP.NE.AND UP3, UPT, UR5, URZ, UPT ;  /* 0x000000ff0500728c */ /* 0x000fc4000bf65270 */
[----:B----4-:R-:W-:Y:S01]  /*3b70*/  UIADD3 UR7, UPT, UPT, UR7, 0x7f, URZ ;  /* 0x0000007f07077890 */ /* 0x010fe2000fffe0ff */
[----:B------:R-:W-:Y:S01]  /*3b80*/  UMOV UR70, 0x0 ;  /* 0x0000000000467882 */ /* 0x000fe20000000000 */
[----:B------:R-:W-:Y:S01]  /*3b90*/  UMOV UR71, 0x10100910 ;  /* 0x1010091000477882 */ /* 0x000fe20000000000 */
[----:B------:R-:W-:Y:S01]  /*3ba0*/  ULEA UR62, UR4, UR62, 0x18 ;  /* 0x0000003e043e7291 */ /* 0x000fe2000f8ec0ff */
[----:B------:R-:W-:Y:S02]  /*3bb0*/  UMOV UR68, 0x0 ;  /* 0x0000000000447882 */ /* 0x000fe40000000000 */
[----:B------:R-:W-:Y:S01]  /*3bc0*/  UMOV UR4, URZ ;  /* 0x000000ff00047c82 */ /* 0x000fe20008000000 */
[----:B------:R-:W-:Y:S01]  /*3bd0*/  UIADD3 UR6, UPT, UPT, UR62, 0x8400, URZ ;  /* 0x000084003e067890 */ /* 0x000fe2000fffe0ff */
[----:B------:R-:W-:Y:S01]  /*3be0*/  IMAD.U32 R14, RZ, RZ, UR4 ;  /* 0x00000004ff0e7e24 */ /* 0x000fe2000f8e00ff */
[----:B------:R-:W-:Y:S02]  /*3bf0*/  USHF.R.S32.HI UR4, URZ, 0x1f, UR7 ;  /* 0x0000001fff047899 */ /* 0x000fe40008011407 */
[----:B------:R-:W-:-:S02]  /*3c00*/  UIADD3 UR5, UPT, UPT, UR62, 0x28400, URZ ;  /* 0x000284003e057890 */ /* 0x000fc4000fffe0ff */
[----:B------:R-:W-:Y:S02]  /*3c10*/  ULEA.HI UR4, UR4, UR7, URZ, 0x7 ;  /* 0x0000000704047291 */ /* 0x000fe4000f8f38ff */
[----:B------:R-:W-:Y:S02]  /*3c20*/  USHF.R.U32.HI UR6, URZ, 0x4, UR6 ;  /* 0x00000004ff067899 */ /* 0x000fe40008011606 */
[----:B------:R-:W-:Y:S02]  /*3c30*/  USHF.R.S32.HI UR8, URZ, 0x7, UR4 ;  /* 0x00000007ff087899 */ /* 0x000fe40008011404 */
[----:B------:R-:W-:Y:S01]  /*3c40*/  USHF.R.U32.HI UR5, URZ, 0x4, UR5 ;  /* 0x00000004ff057899 */ /* 0x000fe20008011605 */
[----:B------:R-:W-:Y:S01]  /*3c50*/  R2UR UR4, R3 ;  /* 0x00000000030472ca */ /* 0x000fe200000e0000 */
[----:B------:R-:W-:Y:S02]  /*3c60*/  UISETP.LT.AND UP0, UPT, UR8, 0x1, UPT ;  /* 0x000000010800788c */ /* 0x000fe4000bf01270 */
[----:B------:R-:W-:Y:S01]  /*3c70*/  ULOP3.LUT UR6, UR6, 0x3fff, URZ, 0xc0, !UPT ;  /* 0x00003fff06067892 */ /* 0x000fe2000f8ec0ff */
[----:B------:R-:W-:Y:S01]  /*3c80*/  IMAD.U32 R12, RZ, RZ, UR8 ;  /* 0x00000008ff0c7e24 */ /* 0x000fe2000f8e00ff */
[----:B------:R-:W-:-:S02]  /*3c90*/  ULOP3.LUT UR67, UR5, 0x3fff, URZ, 0xc0, !UPT ;  /* 0x00003fff05437892 */ /* 0x000fc4000f8ec0ff */
[----:B------:R-:W-:Y:S02]  /*3ca0*/  ULOP3.LUT UR66, UR6, 0x10000, URZ, 0xfc, !UPT ;  /* 0x0001000006427892 */ /* 0x000fe4000f8efcff */
[----:B------:R-:W-:Y:S01]  /*3cb0*/  ULOP3.LUT UR67, UR67, 0x10000, URZ, 0xfc, !UPT ;  /* 0x0001000043437892 */ /* 0x000fe2000f8efcff */
[----:B------:R-:W-:-:S03]  /*3cc0*/  UMOV UR69, 0x10100910 ;  /* 0x1010091000457882 */ /* 0x000fc60000000000 */
[----:B------:R-:W-:Y:S01]  /*3cd0*/  IMAD.U32 R13, RZ, RZ, UR4 ;  /* 0x00000004ff0d7e24 */ /* 0x000fe2000f8e00ff */
[----:B------:R-:W-:Y:S01]  /*3ce0*/  NOP ;  /* 0x0000000000007918 */ /* 0x000fe20000000000 */
[----:B------:R-:W-:Y:S06]  /*3cf0*/  BAR.ARV 0x6, 0xa0 ;  /* 0x0182800000007b1d */ /* 0x000fec0000002000 */
[----:B------:R-:W1:Y:S02]  /*3d00*/  LDS R5, [UR62+0x120] ;  /* 0x0001203eff057984 */ /* 0x000e640008000800 */
[----:B-1----:R-:W-:-:S13]  /*3d10*/  R2UR UR4, R5 ;  /* 0x00000000050472ca */ /* 0x002fda00000e0000 */
[----:B------:R-:W-:Y:S01]  /*3d20*/  IMAD.U32 R16, RZ, RZ, UR4 ;  /* 0x00000004ff107e24 */ /* 0x000fe2000f8e00ff */
[----:B------:R-:W-:-:S06]  /*3d30*/  USEL UR4, UR8, 0x1, !UP0 ;  /* 0x0000000108047887 */ /* 0x000fcc000c000000 */
[----:B------:R-:W-:-:S07]  /*3d40*/  IMAD.U32 R15, RZ, RZ, UR4 ;  /* 0x00000004ff0f7e24 */ /* 0x000fce000f8e00ff */
.L_x_76:
[C---:B------:R-:W-:Y:S02]  /*3d50*/  LEA R3, R10.reuse, UR62, 0x3 ;  /* 0x0000003e0a037c11 */ /* 0x040fe4000f8e18ff */
[----:B------:R-:W-:Y:S02]  /*3d60*/  SHF.L.U32 R4, R9, 0x1f, RZ ;  /* 0x0000001f09047819 */ /* 0x000fe400000006ff */
[----:B------:R-:W-:Y:S02]  /*3d70*/  LEA R5, R10, UR62, 0x4 ;  /* 0x0000003e0a057c11 */ /* 0x000fe4000f8e20ff */
[----:B------:R-:W1:Y:S02]  /*3d80*/  SYNCS.PHASECHK.TRANS64.TRYWAIT P0, [R3+URZ+0x70], R4 ;  /* 0x00007004030075a7 */ /* 0x000e6400080011ff */
[----:B-1----:R-:W-:Y:S05]  /*3d90*/  @!P0 BRA `(.L_x_69) ;  /* 0x0000005400c48947 */ /* 0x002fea0003800000 */
.L_x_165:
[----:B-1----:R-:W1:Y:S01]  /*3da0*/  LDS.128 R4, [R5+0x100] ;  /* 0x0001000005047984 */ /* 0x002e620000000c00 */
[----:B------:R-:W-:Y:S02]  /*3db0*/  VIADD R3, R3, 0x80 ;  /* 0x0000008003037836 */ /* 0x000fe40000000000 */
[----:B------:R-:W-:Y:S01]  /*3dc0*/  VIADD R10, R10, 0x1 ;  /* 0x000000010a0a7836 */ /* 0x000fe20000000000 */
[----:B------:R-:W-:Y:S01]  /*3dd0*/  @!PT LDS RZ, [RZ] ;  /* 0x00000000fffff984 */ /* 0x000fe20000000800 */
[----:B------:R-:W-:Y:S01]  /*3de0*/  @!PT LDS RZ, [RZ] ;  /* 0x00000000fffff984 */ /* 0x000fe20000000800 */
[----:B------:R-:W-:Y:S01]  /*3df0*/  @!PT LDS RZ, [RZ] ;  /* 0x00000000fffff984 */ /* 0x000fe20000000800 */
[----:B------:R-:W-:Y:S01]  /*3e00*/  @!PT LDS RZ, [RZ] ;  /* 0x00000000fffff984 */ /* 0x000fe20000000800 */
[----:B------:R2:W-:Y:S06]  /*3e10*/  MEMBAR.ALL.CTA ;  /* 0x0000000000007992 */ /* 0x0005ec0000008000 */
[----:B--2---:R-:W2:Y:S01]  /*3e20*/  FENCE.VIEW.ASYNC.S ;  /* 0x00000000000073c6 */ /* 0x004ea20000000000 */
[----:B------:R-:W-:-:S04]  /*3e30*/  PRMT R3, RZ, 0x654, R3 ;  /* 0x00000654ff037816 */ /* 0x000fc80000000003 */
[----:B--2---:R2:W-:Y:S01]  /*3e40*/  SYNCS.ARRIVE.TRANS64.RED.A1T0 RZ, [R3+URZ], RZ ;  /* 0x000000ff03ff79a7 */ /* 0x0045e200081004ff */
[----:B-1----:R-:W-:Y:S01]  /*3e50*/  LOP3.LUT P1, RZ, R6, 0x1, RZ, 0xc0, !PT ;  /* 0x0000000106ff7812 */ /* 0x002fe2000782c0ff */
[----:B--2---:R-:W-:-:S12]  /*3e60*/  BRA.U UP3, `(.L_x_70) ;  /* 0x00000009032c7547 */ /* 0x004fd8000b800000 */
[----:B------:R-:W1:Y:S01]  /*3e70*/  LDCU UR4, c[0x0][0x38c] ;  /* 0x00007180ff0477ac */ /* 0x000e620008000800 */
[----:B------:R-:W-:Y:S02]  /*3e80*/  R2UR UR5, R14 ;  /* 0x000000000e0572ca */ /* 0x000fe400000e0000 */
[----:B------:R-:W-:Y:S02]  /*3e90*/  PLOP3.LUT P2, PT, PT, PT, PT, 0x80, 0x8 ;  /* 0x000000000008781c */ /* 0x000fe40003f4f070 */
[----:B------:R-:W-:Y:S02]  /*3ea0*/  SHF.L.U32 R5, R11, 0x1f, RZ ;  /* 0x0000001f0b057819 */ /* 0x000fe400000006ff */
[----:B------:R-:W-:-:S07]  /*3eb0*/  R2UR UR6, R16 ;  /* 0x00000000100672ca */ /* 0x000fce00000e0000 */
[----:B------:R-:W-:Y:S02]  /*3ec0*/  ULEA UR7, UR5, UR62, 0x3 ;  /* 0x0000003e05077291 */ /* 0x000fe4000f8e18ff */
[----:B-1----:R-:W-:-:S04]  /*3ed0*/  UISETP.GE.AND UP0, UPT, UR4, 0x1, UPT ;  /* 0x000000010400788c */ /* 0x002fc8000bf06270 */
[----:B------:R-:W-:Y:S01]  /*3ee0*/  IMAD.U32 R4, RZ, RZ, UR7 ;  /* 0x00000007ff047e24 */ /* 0x000fe2000f8e00ff */
[----:B------:R-:W-:Y:S01]  /*3ef0*/  ULEA UR8, UR5, UR6, 0x6 ;  /* 0x0000000605087291 */ /* 0x000fe2000f8e30ff */
[----:B------:R-:W-:-:S05]  /*3f00*/  PLOP3.LUT P0, PT, PT, PT, UP0, 0x80, 0x8 ;  /* 0x000000000008781c */ /* 0x000fca0003f0f008 */
[----:B------:R-:W-:-:S08]  /*3f10*/  @UP0 ULEA UR4, UR9, UR62, 0x3 ;  /* 0x0000003e09040291 */ /* 0x000fd0000f8e18ff */
[----:B------:R-:W-:-:S04]  /*3f20*/  @P0 SHF.L.U32 R3, R8, 0x1f, RZ ;  /* 0x0000001f08030819 */ /* 0x000fc800000006ff */
[----:B------:R1:W2:Y:S01]  /*3f30*/  @P0 SYNCS.PHASECHK.TRANS64.TRYWAIT P2, [UR4], R3 ;  /* 0x00000003ff0005a7 */ /* 0x0002a20008041104 */
[----:B------:R-:W3:Y:S02]  /*3f40*/  SYNCS.PHASECHK.TRANS64.TRYWAIT P0, [UR7+0xb0], R5 ;  /* 0x0000b005ff0075a7 */ /* 0x000ee40008001107 */
[----:B-123--:R-:W-:Y:S05]  /*3f50*/  @!P0 BRA `(.L_x_71) ;  /* 0x0000005400688947 */ /* 0x00efea0003800000 */
.L_x_167:
[----:B------:R-:W-:Y:S01]  /*3f60*/  UMOV UR64, UR60 ;  /* 0x0000003c00407c82 */ /* 0x000fe20008000000 */
[----:B------:R-:W-:Y:S05]  /*3f70*/  BRA.U !UP0, `(.L_x_72) ;  /* 0x0000000508d07547 */ /* 0x000fea000b800000 */
[----:B------:R-:W-:Y:S01]  /*3f80*/  R2UR UR4, R15 ;  /* 0x000000000f0472ca */ /* 0x000fe200000e0000 */
[----:B------:R-:W-:Y:S01]  /*3f90*/  UPLOP3.LUT UP2, UPT, UPT, UPT, UPT, 0x40, 0x4 ;  /* 0x000000000004789c */ /* 0x000fe20003f4e870 */
[----:B------:R-:W-:Y:S01]  /*3fa0*/  R2UR UR61, R12 ;  /* 0x000000000c3d72ca */ /* 0x000fe200000e0000 */
[----:B------:R-:W-:-:S10]  /*3fb0*/  UMOV UR7, UR9 ;  /* 0x0000000900077c82 */ /* 0x000fd40008000000 */
[----:B------:R-:W-:-:S12]  /*3fc0*/  UIADD3 UR64, UPT, UPT, UR4, UR60, URZ ;  /* 0x0000003c04407290 */ /* 0x000fd8000fffe0ff */
.L_x_75:
[----:B--2---:R-:W-:Y:S01]  /*3fd0*/  ULEA UR5, UR7, UR62, 0x3 ;  /* 0x0000003e07057291 */ /* 0x004fe2000f8e18ff */
[----:B------:R-:W-:Y:S11]  /*3fe0*/  @P2 BRA `(.L_x_73) ;  /* 0x00000000000c2947 */ /* 0x000ff60003800000 */
[----:B-1----:R-:W-:Y:S04]  /*3ff0*/  SHF.L.U32 R5, R8, 0x1f, RZ ;  /* 0x0000001f08057819 */ /* 0x002fe800000006ff */
[----:B------:R-:W1:Y:S02]  /*4000*/  SYNCS.PHASECHK.TRANS64.TRYWAIT P0, [UR5], R5 ;  /* 0x00000005ff0075a7 */ /* 0x000e640008001105 */
[----:B-1----:R-:W-:Y:S05]  /*4010*/  @!P0 BRA `(.L_x_74) ;  /* 0x0000005400548947 */ /* 0x002fea0003800000 */
.L_x_73:
[----:B------:R-:W-:Y:S01]  /*4020*/  UISETP.NE.AND UP0, UPT, UR61, 0x1, UPT ;  /* 0x000000013d00788c */ /* 0x000fe2000bf05270 */
[----:B------:R-:W-:Y:S01]  /*4030*/  PLOP3.LUT P2, PT, PT, PT, PT, 0x80, 0x8 ;  /* 0x000000000008781c */ /* 0x000fe20003f4f070 */
[----:B------:R-:W-:Y:S01]  /*4040*/  UIADD3 UR9, UPT, UPT, UR7, 0x1, URZ ;  /* 0x0000000107097890 */ /* 0x000fe2000fffe0ff */
[----:B------:R-:W-:Y:S01]  /*4050*/  MOV.SPILL R6, UR65 ;  /* 0x0000004100067c02 */ /* 0x000fe20009000f00 */
[----:B------:R-:W-:Y:S01]  /*4060*/  UIADD3 UR63, UPT, UPT, UR5, 0x10, URZ ;  /* 0x00000010053f7890 */ /* 0x000fe2000fffe0ff */
[----:B-1----:R-:W-:Y:S01]  /*4070*/  MOV.SPILL R5, UR64 ;  /* 0x0000004000057c02 */ /* 0x002fe20009000f00 */
[----:B------:R-:W-:Y:S01]  /*4080*/  UISETP.NE.AND UP1, UPT, UR9, 0x2, UPT ;  /* 0x000000020900788c */ /* 0x000fe2000bf25270 */
[----:B------:R-:W-:Y:S01]  /*4090*/  PLOP3.LUT P0, PT, PT, PT, UP0, 0x80, 0x8 ;  /* 0x000000000008781c */ /* 0x000fe20003f0f008 */
[----:B------:R-:W-:Y:S02]  /*40a0*/  ULEA UR6, UR7, UR67, 0xa ;  /* 0x0000004307067291 */ /* 0x000fe4000f8e50ff */
[----:B------:R-:W-:Y:S02]  /*40b0*/  USEL UR5, URZ, 0x1, UP1 ;  /* 0x00000001ff057887 */ /* 0x000fe40008800000 */
[----:B------:R-:W-:Y:S02]  /*40c0*/  USEL UR9, UR9, URZ, UP1 ;  /* 0x000000ff09097287 */ /* 0x000fe40008800000 */
[----:B------:R-:W-:Y:S02]  /*40d0*/  ULEA UR4, UR7, UR66, 0xc ;  /* 0x0000004207047291 */ /* 0x000fe4000f8e60ff */
[----:B------:R-:W-:Y:S01]  /*40e0*/  @UP0 ULEA UR7, UR9, UR62, 0x3 ;  /* 0x0000003e09070291 */ /* 0x000fe2000f8e18ff */
[----:B------:R-:W-:Y:S01]  /*40f0*/  LOP3.LUT R8, R8, UR5, RZ, 0x3c, !PT ;  /* 0x0000000508087c12 */ /* 0x000fe2000f8e3cff */
[----:B------:R-:W-:Y:S02]  /*4100*/  UIADD3 UR20, UPT, UPT, UR6, 0x2, URZ ;  /* 0x0000000206147890 */ /* 0x000fe4000fffe0ff */
[----:B------:R-:W-:Y:S01]  /*4110*/  UIADD3 UR18, UPT, UPT, UR4, 0x2, URZ ;  /* 0x0000000204127890 */ /* 0x000fe2000fffe0ff */
[----:B------:R-:W-:Y:S01]  /*4120*/  @P0 SHF.L.U32 R3, R8, 0x1f, RZ ;  /* 0x0000001f08030819 */ /* 0x000fe200000006ff */
[----:B------:R-:W-:Y:S02]  /*4130*/  UIADD3 UR16, UPT, UPT, UR6, 0x4, URZ ;  /* 0x0000000406107890 */ /* 0x000fe4000fffe0ff */
[----:B------:R-:W-:Y:S01]  /*4140*/  UIADD3 UR10, UPT, UPT, UR4, 0x4, URZ ;  /* 0x00000004040a7890 */ /* 0x000fe2000fffe0ff */
[----:B------:R2:W3:Y:S01]  /*4150*/  @P0 SYNCS.PHASECHK.TRANS64.TRYWAIT P2, [UR7], R3 ;  /* 0x00000003ff0005a7 */ /* 0x0004e20008041107 */
[----:B------:R-:W-:Y:S02]  /*4160*/  UIADD3 UR14, UPT, UPT, UR6, 0x6, URZ ;  /* 0x00000006060e7890 */ /* 0x000fe4000fffe0ff */
        /* <DEDUP_REMOVED lines=21> */
[----:B------:R-:W-:Y:S01]  /*42c0*/  UIADD3 UR61, UPT, UPT, UR61, -0x1, URZ ;  /* 0xffffffff3d3d7890 */ /* 0x000fe2000fffe0ff */
[----:B------:R-:W-:Y:S01]  /*42d0*/  UMOV UR7, 0x40004040 ;  /* 0x4000404000077882 */ /* 0x000fe20000000000 */
[----:B------:R-:W-:Y:S01]  /*42e0*/  UMOV UR64, 0x0 ;  /* 0x0000000000407882 */ /* 0x000fe20000000000 */
[----:B------:R-:W-:Y:S01]  /*42f0*/  UMOV UR65, 0x10100910 ;  /* 0x1010091000417882 */ /* 0x000fe20000000000 */
[----:B------:R-:W-:Y:S01]  /*4300*/  UMOV UR5, 0x40004040 ;  /* 0x4000404000057882 */ /* 0x000fe20000000000 */
[----:B------:R-:W-:Y:S01]  /*4310*/  UMOV UR21, 0x40004040 ;  /* 0x4000404000157882 */ /* 0x000fe20000000000 */
[----:B------:R1:W-:Y:S01]  /*4320*/  UTCHMMA.2CTA gdesc[UR4], gdesc[UR6], tmem[UR8], tmem[UR64], idesc[UR65], UP2 ;  /* 0x00ff4006040075ea */ /* 0x0003e20009200008 */
[----:B------:R-:W-:Y:S01]  /*4330*/  UPLOP3.LUT UP2, UPT, UPT, UPT, UPT, 0x80, 0x8 ;  /* 0x000000000008789c */ /* 0x000fe20003f4f070 */
[----:B------:R-:W-:Y:S01]  /*4340*/  UMOV UR19, 0x40004040 ;  /* 0x4000404000137882 */ /* 0x000fe20000000000 */
[----:B------:R-:W-:Y:S01]  /*4350*/  UMOV UR17, 0x40004040 ;  /* 0x4000404000117882 */ /* 0x000fe20000000000 */
[----:B------:R4:W-:Y:S01]  /*4360*/  UTCHMMA.2CTA gdesc[UR18], gdesc[UR20], tmem[UR8], tmem[UR64], idesc[UR65], UPT ;  /* 0x00ff4014120075ea */ /* 0x0009e2000ba00008 */
        /* <DEDUP_REMOVED lines=19> */
[----:B-1----:R-:W-:Y:S01]  /*44a0*/  UMOV UR7, 0x10100910 ;  /* 0x1010091000077882 */ /* 0x002fe20000000000 */
[----:B------:R-:W-:Y:S01]  /*44b0*/  UMOV UR35, 0x40004040 ;  /* 0x4000404000237882 */ /* 0x000fe20000000000 */
[----:B------:R-:W-:Y:S01]  /*44c0*/  UMOV UR33, 0x40004040 ;  /* 0x4000404000217882 */ /* 0x000fe20000000000 */
[----:B------:R-:W-:Y:S01]  /*44d0*/  UMOV UR27, 0x40004040 ;  /* 0x40004040001b7882 */ /* 0x000fe20000000000 */
[----:B------:R-:W-:Y:S01]  /*44e0*/  UMOV UR25, 0x40004040 ;  /* 0x4000404000197882 */ /* 0x000fe20000000000 */
[----:B----4-:R-:W-:Y:S02]  /*44f0*/  UIADD3 UR20, UPT, UPT, UR4, 0xc02, URZ ;  /* 0x00000c0204147890 */ /* 0x010fe4000fffe0ff */
[----:B------:R-:W-:Y:S02]  /*4500*/  UIADD3 UR18, UPT, UPT, UR6, 0x304, URZ ;  /* 0x0000030406127890 */ /* 0x000fe4000fffe0ff */
[----:B--2---:R-:W-:Y:S02]  /*4510*/  UIADD3 UR16, UPT, UPT, UR4, 0xc04, URZ ;  /* 0x00000c0404107890 */ /* 0x004fe4000fffe0ff */
[----:B------:R-:W-:Y:S01]  /*4520*/  UIADD3 UR10, UPT, UPT, UR6, 0x306, URZ ;  /* 0x00000306060a7890 */ /* 0x000fe2000fffe0ff */
[----:B------:R-:W-:Y:S01]  /*4530*/  R2UR.FILL UR65, R6 ;  /* 0x00000000064172ca */ /* 0x000fe200004e0000 */
[----:B------:R-:W-:Y:S01]  /*4540*/  UMOV UR14, 0x0 ;  /* 0x00000000000e7882 */ /* 0x000fe20000000000 */
[----:B------:R-:W-:Y:S01]  /*4550*/  UMOV UR15, 0x10100910 ;  /* 0x10100910000f7882 */ /* 0x000fe20000000000 */
[----:B------:R-:W-:Y:S01]  /*4560*/  UMOV UR12, 0x0 ;  /* 0x00000000000c7882 */ /* 0x000fe20000000000 */
[----:B------:R-:W-:Y:S01]  /*4570*/  UTCHMMA.2CTA gdesc[UR28], gdesc[UR30], tmem[UR8], tmem[UR14], idesc[UR15], UPT ;  /* 0x00ff0e1e1c0075ea */ /* 0x000fe2000ba00008 */
[----:B------:R-:W-:Y:S01]  /*4580*/  UTCHMMA.2CTA gdesc[UR56], gdesc[UR58], tmem[UR8], tmem[UR14], idesc[UR15], UPT ;  /* 0x00ff0e3a380075ea */ /* 0x000fe2000ba00008 */
[----:B------:R-:W-:Y:S01]  /*4590*/  UMOV UR13, 0x10100910 ;  /* 0x10100910000d7882 */ /* 0x000fe20000000000 */
[----:B------:R-:W-:Y:S01]  /*45a0*/  UTCHMMA.2CTA gdesc[UR52], gdesc[UR54], tmem[UR8], tmem[UR14], idesc[UR15], UPT ;  /* 0x00ff0e36340075ea */ /* 0x000fe2000ba00008 */
[----:B------:R-:W-:Y:S01]  /*45b0*/  UIADD3 UR4, UPT, UPT, UR4, 0xc06, URZ ;  /* 0x00000c0604047890 */ /* 0x000fe2000fffe0ff */
[----:B------:R-:W-:Y:S01]  /*45c0*/  UTCHMMA.2CTA gdesc[UR48], gdesc[UR50], tmem[UR8], tmem[UR12], idesc[UR13], UPT ;  /* 0x00ff0c32300075ea */ /* 0x000fe2000ba00008 */
[----:B------:R-:W-:Y:S01]  /*45d0*/  UTCHMMA.2CTA gdesc[UR44], gdesc[UR46], tmem[UR8], tmem[UR12], idesc[UR13], UPT ;  /* 0x00ff0c2e2c0075ea */ /* 0x000fe2000ba00008 */
[----:B------:R-:W-:Y:S01]  /*45e0*/  UMOV UR6, 0x0 ;  /* 0x0000000000067882 */ /* 0x000fe20000000000 */
[----:B------:R-:W-:Y:S01]  /*45f0*/  UTCHMMA.2CTA gdesc[UR40], gdesc[UR42], tmem[UR8], tmem[UR12], idesc[UR13], UPT ;  /* 0x00ff0c2a280075ea */ /* 0x000fe2000ba00008 */
[----:B------:R1:W-:Y:S01]  /*4600*/  UTCHMMA.2CTA gdesc[UR36], gdesc[UR38], tmem[UR8], tmem[UR6], idesc[UR7], UPT ;  /* 0x00ff0626240075ea */ /* 0x0003e2000ba00008 */
[----:B------:R2:W-:Y:S01]  /*4610*/  UTCHMMA.2CTA gdesc[UR32], gdesc[UR34], tmem[UR8], tmem[UR76], idesc[UR77], UPT ;  /* 0x00ff4c22200075ea */ /* 0x0005e2000ba00008 */
[----:B------:R-:W-:Y:S01]  /*4620*/  UMOV UR23, 0x40004040 ;  /* 0x4000404000177882 */ /* 0x000fe20000000000 */
[----:B------:R2:W-:Y:S01]  /*4630*/  UTCHMMA.2CTA gdesc[UR24], gdesc[UR26], tmem[UR8], tmem[UR74], idesc[UR75], UPT ;  /* 0x00ff4a1a180075ea */ /* 0x0005e2000ba00008 */
[----:B------:R-:W-:Y:S01]  /*4640*/  R2UR.FILL UR64, R5 ;  /* 0x00000000054072ca */ /* 0x000fe200004e0000 */
[----:B------:R2:W-:Y:S01]  /*4650*/  UTCHMMA.2CTA gdesc[UR20], gdesc[UR22], tmem[UR8], tmem[UR72], idesc[UR73], UPT ;  /* 0x00ff4816140075ea */ /* 0x0005e2000ba00008 */
[----:B------:R2:W-:Y:S01]  /*4660*/  UTCHMMA.2CTA gdesc[UR16], gdesc[UR18], tmem[UR8], tmem[UR70], idesc[UR71], UPT ;  /* 0x00ff4612100075ea */ /* 0x0005e2000ba00008 */
[----:B------:R2:W-:Y:S01]  /*4670*/  UTCHMMA.2CTA gdesc[UR4], gdesc[UR10], tmem[UR8], tmem[UR68], idesc[UR69], UPT ;  /* 0x00ff440a040075ea */ /* 0x0005e2000ba00008 */
[----:B------:R2:W-:Y:S09]  /*4680*/  UTCBAR.2CTA.MULTICAST [UR63], URZ, UR65 ;  /* 0x000000ff3f0073e9 */ /* 0x0005f20008200841 */
[----:B------:R-:W-:Y:S01]  /*4690*/  UISETP.NE.AND UP0, UPT, UR60, UR64, UPT ;  /* 0x000000403c00728c */ /* 0x000fe2000bf05270 */
[----:B-1----:R-:W-:Y:S08]  /*46a0*/  UMOV UR7, UR9 ;  /* 0x0000000900077c82 */ /* 0x002ff00008000000 */
[----:B---3--:R-:W-:Y:S05]  /*46b0*/  BRA.U UP0, `(.L_x_75) ;  /* 0xfffffff900447547 */ /* 0x008fea000b83ffff */
.L_x_72:
[----:B--2---:R-:W-:Y:S01]  /*46c0*/  R2UR UR4, R4 ;  /* 0x00000000040472ca */ /* 0x004fe200000e0000 */
[----:B------:R-:W-:Y:S01]  /*46d0*/  UMOV UR60, UR64 ;  /* 0x00000040003c7c82 */ /* 0x000fe20008000000 */
[----:B------:R-:W-:-:S11]  /*46e0*/  R2UR UR5, R13 ;  /* 0x000000000d0572ca */ /* 0x000fd600000e0000 */
[----:B------:R-:W-:-:S09]  /*46f0*/  UIADD3 UR4, UPT, UPT, UR4, 0x90, URZ ;  /* 0x0000009004047890 */ /* 0x000fd2000fffe0ff */
[----:B------:R2:W-:Y:S01]  /*4700*/  UTCBAR.2CTA.MULTICAST [UR4], URZ, UR5 ;  /* 0x000000ff040073e9 */ /* 0x0005e20008200805 */
[----:B------:R-:W-:Y:S02]  /*4710*/  NOP ;  /* 0x0000000000007918 */ /* 0x000fe40000000000 */
.L_x_70:
[----:B--2---:R-:W-:Y:S02]  /*4720*/  R2UR UR4, R14 ;  /* 0x000000000e0472ca */ /* 0x004fe400000e0000 */
[----:B------:R-:W-:-:S04]  /*4730*/  ISETP.NE.AND P0, PT, R10, 0x2, PT ;  /* 0x000000020a00780c */ /* 0x000fc80003f05270 */
[----:B-1----:R-:W-:Y:S02]  /*4740*/  SEL R3, RZ, 0x1, P0 ;  /* 0x00000001ff037807 */ /* 0x002fe40000000000 */
[----:B------:R-:W-:Y:S02]  /*4750*/  SEL R10, R10, RZ, P0 ;  /* 0x000000ff0a0a7207 */ /* 0x000fe40000000000 */
[----:B------:R-:W-:-:S03]  /*4760*/  LOP3.LUT R9, R9, R3, RZ, 0x3c, !PT ;  /* 0x0000000309097212 */ /* 0x000fc600078e3cff */
[----:B------:R-:W-:-:S04]  /*4770*/  UIADD3 UR4, UPT, UPT, UR4, 0x1, URZ ;  /* 0x0000000104047890 */ /* 0x000fc8000fffe0ff */
[----:B------:R-:W-:-:S04]  /*4780*/  UISETP.NE.AND UP0, UPT, UR4, 0x4, UPT ;  /* 0x000000040400788c */ /* 0x000fc8000bf05270 */
[----:B------:R-:W-:Y:S02]  /*4790*/  USEL UR5, URZ, 0x1, UP0 ;  /* 0x00000001ff057887 */ /* 0x000fe40008000000 */
[----:B------:R-:W-:-:S04]  /*47a0*/  USEL UR4, UR4, URZ, UP0 ;  /* 0x000000ff04047287 */ /* 0x000fc80008000000 */
[----:B------:R-:W-:Y:S02]  /*47b0*/  LOP3.LUT R11, R11, UR5, RZ, 0x3c, !PT ;  /* 0x000000050b0b7c12 */ /* 0x000fe4000f8e3cff */
[----:B------:R-:W-:Y:S01]  /*47c0*/  IMAD.U32 R14, RZ, RZ, UR4 ;  /* 0x00000004ff0e7e24 */ /* 0x000fe2000f8e00ff */
[----:B------:R-:W-:Y:S06]  /*47d0*/  @P1 BRA `(.L_x_76) ;  /* 0xfffffff4005c1947 */ /* 0x000fec000383ffff */
[----:B------:R-:W1:Y:S01]  /*47e0*/  S2UR UR8, SR_CgaCtaId ;  /* 0x00000000000879c3 */ /* 0x000e620000008800 */
[----:B------:R-:W-:Y:S02]  /*47f0*/  ELECT P0, URZ, PT ;  /* 0x0000000000ff782f */ /* 0x000fe40003800000 */
[----:B------:R-:W-:Y:S01]  /*4800*/  R2UR UR5, R2 ;  /* 0x00000000020572ca */ /* 0x000fe200000e0000 */
[----:B------:R-:W-:Y:S01]  /*4810*/  UMOV UR4, 0x40 ;  /* 0x0000004000047882 */ /* 0x000fe20000000000 */
[----:B------:R-:W-:-:S03]  /*4820*/  IMAD.MOV.U32 R2, RZ, RZ, 0x1 ;  /* 0x00000001ff027424 */ /* 0x000fc600078e00ff */
[----:B------:R-:W-:Y:S08]  /*4830*/  UVIRTCOUNT.DEALLOC.SMPOOL 0x80 ;  /* 0x000000800000784c */ /* 0x000ff00000000000 */
[----:B------:R-:W-:Y:S02]  /*4840*/  UISETP.NE.AND UP1, UPT, UR5, URZ, UPT ;  /* 0x000000ff0500728c */ /* 0x000fe4000bf25270 */
[----:B-1----:R-:W-:-:S09]  /*4850*/  ULEA UR8, UR8, UR4, 0x18 ;  /* 0x0000000408087291 */ /* 0x002fd2000f8ec0ff */
[----:B------:R1:W-:Y:S01]  /*4860*/  @P0 STS.U8 [UR8+0x1c], R2 ;  /* 0x00001c02ff000988 */ /* 0x0003e20008000008 */
[----:B------:R-:W-:Y:S05]  /*4870*/  BRA.U UP1, `(.L_x_77) ;  /* 0x0000000101a87547 */ /* 0x000fea000b800000 */
[----:B------:R-:W-:Y:S01]  /*4880*/  R2UR UR4, R14 ;  /* 0x000000000e0472ca */ /* 0x000fe200000e0000 */
[----:B------:R-:W-:Y:S01]  /*4890*/  UIADD3 UR7, UPT, UPT, UR62, 0xb0, URZ ;  /* 0x000000b03e077890 */ /* 0x000fe2000fffe0ff */
[----:B------:R-:W-:-:S11]  /*48a0*/  SHF.L.U32 R3, R11, 0x1f, RZ ;  /* 0x0000001f0b037819 */ /* 0x000fd600000006ff */
[----:B------:R-:W-:-:S09]  /*48b0*/  ULEA UR4, UR4, UR7, 0x3 ;  /* 0x0000000704047291 */ /* 0x000fd2000f8e18ff */
[----:B------:R-:W2:Y:S02]  /*48c0*/  SYNCS.PHASECHK.TRANS64.TRYWAIT P0, [UR4], R3 ;  /* 0x00000003ff0075a7 */ /* 0x000ea40008001104 */
[----:B--2---:R-:W-:Y:S05]  /*48d0*/  @!P0 BRA `(.L_x_78) ;  /* 0x0000004c003c8947 */ /* 0x004fea0003800000 */
.L_x_170:
[----:B------:R-:W-:-:S13]  /*48e0*/  R2UR UR4, R14 ;  /* 0x000000000e0472ca */ /* 0x000fda00000e0000 */
[----:B------:R-:W-:-:S04]  /*48f0*/  UIADD3 UR4, UPT, UPT, UR4, 0x1, URZ ;  /* 0x0000000104047890 */ /* 0x000fc8000fffe0ff */
[----:B------:R-:W-:-:S04]  /*4900*/  UISETP.NE.AND UP0, UPT, UR4, 0x4, UPT ;  /* 0x000000040400788c */ /* 0x000fc8000bf05270 */
[----:B------:R-:W-:Y:S02]  /*4910*/  USEL UR6, URZ, 0x1, UP0 ;  /* 0x00000001ff067887 */ /* 0x000fe40008000000 */
[----:B------:R-:W-:-:S04]  /*4920*/  USEL UR4, UR4, URZ, UP0 ;  /* 0x000000ff04047287 */ /* 0x000fc80008000000 */
[----:B------:R-:W-:Y:S01]  /*4930*/  ULEA UR5, UR4, UR7, 0x3 ;  /* 0x0000000704057291 */ /* 0x000fe2000f8e18ff */
[----:B-1----:R-:W-:-:S04]  /*4940*/  LOP3.LUT R3, R11, UR6, RZ, 0x3c, !PT ;  /* 0x000000060b037c12 */ /* 0x002fc8000f8e3cff */
[----:B------:R-:W-:-:S04]  /*4950*/  SHF.L.U32 R4, R3, 0x1f, RZ ;  /* 0x0000001f03047819 */ /* 0x000fc800000006ff */
[----:B------:R-:W1:Y:S02]  /*4960*/  SYNCS.PHASECHK.TRANS64.TRYWAIT P0, [UR5], R4 ;  /* 0x00000004ff0075a7 */ /* 0x000e640008001105 */
[----:B-1----:R-:W-:Y:S05]  /*4970*/  @!P0 BRA `(.L_x_79) ;  /* 0x0000004c002c8947 */ /* 0x002fea0003800000 */
.L_x_172:
[----:B------:R-:W-:-:S04]  /*4980*/  UIADD3 UR4, UPT, UPT, UR4, 0x1, URZ ;  /* 0x0000000104047890 */ /* 0x000fc8000fffe0ff */
[----:B------:R-:W-:-:S04]  /*4990*/  UISETP.NE.AND UP0, UPT, UR4, 0x4, UPT ;  /* 0x000000040400788c */ /* 0x000fc8000bf05270 */
[----:B------:R-:W-:Y:S02]  /*49a0*/  USEL UR6, URZ, 0x1, UP0 ;  /* 0x00000001ff067887 */ /* 0x000fe40008000000 */
[----:B------:R-:W-:-:S04]  /*49b0*/  USEL UR4, UR4, URZ, UP0 ;  /* 0x000000ff04047287 */ /* 0x000fc80008000000 */
[----:B------:R-:W-:Y:S01]  /*49c0*/  ULEA UR5, UR4, UR7, 0x3 ;  /* 0x0000000704057291 */ /* 0x000fe2000f8e18ff */
[----:B------:R-:W-:-:S04]  /*49d0*/  LOP3.LUT R3, R3, UR6, RZ, 0x3c, !PT ;  /* 0x0000000603037c12 */ /* 0x000fc8000f8e3cff */
[----:B-1----:R-:W-:-:S04]  /*49e0*/  SHF.L.U32 R4, R3, 0x1f, RZ ;  /* 0x0000001f03047819 */ /* 0x002fc800000006ff */
[----:B------:R-:W1:Y:S02]  /*49f0*/  SYNCS.PHASECHK.TRANS64.TRYWAIT P0, [UR5], R4 ;  /* 0x00000004ff0075a7 */ /* 0x000e640008001105 */
[----:B-1----:R-:W-:Y:S05]  /*4a00*/  @!P0 BRA `(.L_x_80) ;  /* 0x0000004c00208947 */ /* 0x002fea0003800000 */
.L_x_174:
[----:B------:R-:W-:-:S04]  /*4a10*/  UIADD3 UR4, UPT, UPT, UR4, 0x1, URZ ;  /* 0x0000000104047890 */ /* 0x000fc8000fffe0ff */
[----:B------:R-:W-:-:S04]  /*4a20*/  UISETP.NE.AND UP0, UPT, UR4, 0x4, UPT ;  /* 0x000000040400788c */ /* 0x000fc8000bf05270 */
[----:B------:R-:W-:Y:S02]  /*4a30*/  USEL UR5, URZ, 0x1, UP0 ;  /* 0x00000001ff057887 */ /* 0x000fe40008000000 */
[----:B------:R-:W-:-:S04]  /*4a40*/  USEL UR4, UR4, URZ, UP0 ;  /* 0x000000ff04047287 */ /* 0x000fc80008000000 */
[----:B------:R-:W-:Y:S01]  /*4a50*/  ULEA UR4, UR4, UR7, 0x3 ;  /* 0x0000000704047291 */ /* 0x000fe2000f8e18ff */
[----:B------:R-:W-:-:S04]  /*4a60*/  LOP3.LUT R3, R3, UR5, RZ, 0x3c, !PT ;  /* 0x0000000503037c12 */ /* 0x000fc8000f8e3cff */
[----:B------:R-:W-:Y:S01]  /*4a70*/  SHF.L.U32 R3, R3, 0x1f, RZ ;  /* 0x0000001f03037819 */ /* 0x000fe200000006ff */
[----:B-1----:R-:W-:-:S04]  /*4a80*/  IMAD.U32 R2, RZ, RZ, UR4 ;  /* 0x00000004ff027e24 */ /* 0x002fc8000f8e00ff */
[----:B------:R1:W2:Y:S03]  /*4a90*/  SYNCS.PHASECHK.TRANS64.TRYWAIT P0, [R2+URZ], R3 ;  /* 0x00000003020075a7 */ /* 0x0002a600080011ff */
[----:B--2---:R-:W-:Y:S05]  /*4aa0*/  @!P0 NANOSLEEP.SYNCS 0x989680 ;  /* 0x009896800000895d */ /* 0x004fea0003900000 */
[----:B------:R-:W2:Y:S02]  /*4ab0*/  @!P0 SYNCS.PHASECHK.TRANS64 P0, [R2+URZ], R3 ;  /* 0x00000003020085a7 */ /* 0x000ea400080010ff */
[----:B--2---:R-:W-:Y:S05]  /*4ac0*/  @P0 BRA `(.L_x_81) ;  /* 0x0000000000240947 */ /* 0x004fea0003800000 */
.L_x_82:
[----:B--2---:R2:W3:Y:S02]  /*4ad0*/  SYNCS.PHASECHK.TRANS64.TRYWAIT P0, [R2+URZ], R3 ;  /* 0x00000003020075a7 */ /* 0x0044e400080011ff */
[----:B---3--:R-:W-:Y:S05]  /*4ae0*/  @!P0 NANOSLEEP.SYNCS 0x989680 ;  /* 0x009896800000895d */ /* 0x008fea0003900000 */
[----:B------:R-:W3:Y:S02]  /*4af0*/  @!P0 SYNCS.PHASECHK.TRANS64 P0, [R2+URZ], R3 ;  /* 0x00000003020085a7 */ /* 0x000ee400080010ff */
[----:B---3--:R-:W-:Y:S05]  /*4b00*/  @!P0 BRA `(.L_x_82) ;  /* 0xfffffffc00f08947 */ /* 0x008fea000383ffff */
[----:B------:R-:W-:Y:S05]  /*4b10*/  BRA `(.L_x_81) ;  /* 0x0000000000107947 */ /* 0x000fea0003800000 */
.L_x_77:
[----:B------:R-:W-:Y:S01]  /*4b20*/  R2UR UR5, R0 ;  /* 0x00000000000572ca */ /* 0x000fe200000e0000 */
[----:B------:R-:W-:-:S12]  /*4b30*/  UIADD3 UR4, UPT, UPT, UR62, 0xf0, URZ ;  /* 0x000000f03e047890 */ /* 0x000fd8000fffe0ff */
[----:B------:R-:W-:-:S09]  /*4b40*/  UPRMT UR4, UR5, 0x654, UR4 ;  /* 0x0000065405047896 */ /* 0x000fd20008000004 */
[----:B------:R-:W-:Y:S03]  /*4b50*/  SYNCS.ARRIVE.TRANS64.RED.A1T0 RZ, [UR4], RZ ;  /* 0x000000ffffff79a7 */ /* 0x000fe60008100404 */
.L_x_81:
[----:B-12---:R-:W-:Y:S01]  /*4b60*/  SHF.L.U32 R3, RZ, 0x1f, RZ ;  /* 0x0000001fff037819 */ /* 0x006fe200000006ff */
[----:B------:R-:W-:Y:S01]  /*4b70*/  UIADD3 UR4, UPT, UPT, UR62, 0xf0, URZ ;  /* 0x000000f03e047890 */ /* 0x000fe2000fffe0ff */
[----:B------:R-:W-:Y:S02]  /*4b80*/  PLOP3.LUT P0, PT, PT, PT, UP1, 0x80, 0x8 ;  /* 0x000000000008781c */ /* 0x000fe40003f0f018 */
[----:B------:R-:W1:Y:S02]  /*4b90*/  SYNCS.PHASECHK.TRANS64.TRYWAIT P1, [UR62+0xf0], R3 ;  /* 0x0000f003ff0075a7 */ /* 0x000e64000802113e */
[----:B-1----:R-:W-:Y:S09]  /*4ba0*/  @!P1 BRA `(.L_x_83) ;  /* 0x0000004800d09947 */ /* 0x002ff20003800000 */
.L_x_176:
[----:B------:R-:W-:Y:S02]  /*4bb0*/  R2UR UR6, R0 ;  /* 0x00000000000672ca */ /* 0x000fe400000e0000 */
[----:B------:R-:W-:-:S11]  /*4bc0*/  R2UR UR5, R16 ;  /* 0x00000000100572ca */ /* 0x000fd600000e0000 */
[----:B------:R-:W-:-:S03]  /*4bd0*/  @!UP1 UPRMT UR4, UR6, 0x654, UR4 ;  /* 0x0000065406049896 */ /* 0x000fc60008000004 */
[----:B------:R-:W-:-:S06]  /*4be0*/  UMOV UR6, 0x1 ;  /* 0x0000000100067882 */ /* 0x000fcc0000000000 */
[----:B------:R-:W-:Y:S01]  /*4bf0*/  @!P0 SYNCS.ARRIVE.TRANS64.RED.A1T0 RZ, [UR4], RZ ;  /* 0x000000ffffff89a7 */ /* 0x000fe20008100404 */
[----:B------:R-:W-:Y:S01]  /*4c00*/  NOP ;  /* 0x0000000000007918 */ /* 0x000fe20000000000 */
[----:B------:R-:W2:Y:S01]  /*4c10*/  LDS R0, [UR8+0x14] ;  /* 0x00001408ff007984 */ /* 0x000ea20008000800 */
[----:B------:R-:W-:-:S03]  /*4c20*/  ULOP3.LUT UR4, UR5, 0xffff, URZ, 0xc0, !UPT ;  /* 0x0000ffff05047892 */ /* 0x000fc6000f8ec0ff */
[----:B------:R-:W-:Y:S01]  /*4c30*/  UMOV UR5, 0xffff ;  /* 0x0000ffff00057882 */ /* 0x000fe20000000000 */
[----:B------:R-:W-:-:S04]  /*4c40*/  USHF.R.U32.HI UR4, URZ, 0x5, UR4 ;  /* 0x00000005ff047899 */ /* 0x000fc80008011604 */
[----:B------:R-:W-:Y:S02]  /*4c50*/  USHF.L.U32 UR5, UR5, UR4, URZ ;  /* 0x0000000405057299 */ /* 0x000fe400080006ff */
[----:B------:R-:W-:-:S04]  /*4c60*/  USHF.L.U32 UR4, UR6, UR4, URZ ;  /* 0x0000000406047299 */ /* 0x000fc800080006ff */
[----:B--2---:R-:W-:-:S04]  /*4c70*/  LOP3.LUT R0, R0, UR5, RZ, 0xc0, !PT ;  /* 0x0000000500007c12 */ /* 0x004fc8000f8ec0ff */
[----:B------:R-:W-:-:S13]  /*4c80*/  ISETP.NE.AND P0, PT, R0, UR5, PT ;  /* 0x0000000500007c0c */ /* 0x000fda000bf05270 */
[----:B------:R-:W-:Y:S05]  /*4c90*/  @P0 BRA `(.L_x_84) ;  /* 0x0000000000580947 */ /* 0x000fea0003800000 */
[----:B------:R-:W2:Y:S02]  /*4ca0*/  LDS R0, [UR8+0x18] ;  /* 0x00001808ff007984 */ /* 0x000ea40008000800 */
[----:B--2---:R-:W-:-:S04]  /*4cb0*/  LOP3.LUT R0, R0, UR4, RZ, 0xc0, !PT ;  /* 0x0000000400007c12 */ /* 0x004fc8000f8ec0ff */
[----:B------:R-:W-:-:S13]  /*4cc0*/  ISETP.NE.AND P0, PT, R0, UR4, PT ;  /* 0x0000000400007c0c */ /* 0x000fda000bf05270 */
[----:B------:R-:W-:Y:S05]  /*4cd0*/  @P0 BRA `(.L_x_85) ;  /* 0x00000000003c0947 */ /* 0x000fea0003800000 */
[----:B-1----:R-:W1:Y:S01]  /*4ce0*/  S2R R2, SR_LANEID ;  /* 0x0000000000027919 */ /* 0x002e620000000000 */
[----:B------:R-:W-:-:S06]  /*4cf0*/  ULOP3.LUT UR5, URZ, UR5, URZ, 0x33, !UPT ;  /* 0x00000005ff057292 */ /* 0x000fcc000f8e33ff */
[----:B------:R-:W-:-:S04]  /*4d00*/  IMAD.U32 R0, RZ, RZ, UR5 ;  /* 0x00000005ff007e24 */ /* 0x000fc8000f8e00ff */
[----:B------:R2:W3:Y:S02]  /*4d10*/  REDUX UR7, R0 ;  /* 0x00000000000773c4 */ /* 0x0004e40000000000 */
[----:B------:R4:W-:Y:S01]  /*4d20*/  UTCATOMSWS.AND URZ, UR5 ;  /* 0x0000000500ff79e3 */ /* 0x0009e20008000000 */
[----:B--2---:R-:W-:Y:S01]  /*4d30*/  LOP3.LUT R0, RZ, UR4, RZ, 0x33, !PT ;  /* 0x00000004ff007c12 */ /* 0x004fe2000f8e33ff */
[----:B------:R-:W-:Y:S02]  /*4d40*/  VOTEU.ANY UR4, UPT, PT ;  /* 0x0000000000047886 */ /* 0x000fe400038e0100 */
[----:B------:R-:W-:Y:S02]  /*4d50*/  UFLO.U32 UR4, UR4 ;  /* 0x00000004000472bd */ /* 0x000fe400080e0000 */
[----:B------:R-:W2:Y:S04]  /*4d60*/  REDUX UR6, R0 ;  /* 0x00000000000673c4 */ /* 0x000ea80000000000 */
[----:B-1----:R-:W-:-:S02]  /*4d70*/  ISETP.EQ.U32.AND P0, PT, R2, UR4, PT ;  /* 0x0000000402007c0c */ /* 0x002fc4000bf02070 */
[----:B---3--:R-:W-:-:S11]  /*4d80*/  MOV R2, UR7 ;  /* 0x0000000700027c02 */ /* 0x008fd60008000f00 */
[----:B------:R4:W-:Y:S01]  /*4d90*/  @P0 ATOMS.AND RZ, [UR8+0x14], R2 ;  /* 0x00001402ffff098c */ /* 0x0009e2000a800008 */
[----:B--2---:R-:W-:-:S05]  /*4da0*/  IMAD.U32 R0, RZ, RZ, UR6 ;  /* 0x00000006ff007e24 */ /* 0x004fca000f8e00ff */
[----:B------:R4:W-:Y:S01]  /*4db0*/  @P0 ATOMS.AND RZ, [UR8+0x18], R0 ;  /* 0x00001800ffff098c */ /* 0x0009e2000a800008 */
[----:B------:R-:W-:Y:S05]  /*4dc0*/  BRA `(.L_x_86) ;  /* 0x0000000000147947 */ /* 0x000fea0003800000 */
.L_x_85:
[----:B-1----:R-:W-:Y:S02]  /*4dd0*/  MOV R2, 0x4df0 ;  /* 0x00004df000027802 */ /* 0x002fe40000000f00 */
[----:B-----5:R-:W-:Y:S05]  /*4de0*/  CALL.REL.NOINC `($__internal_0_$__cuda_sm10x_tcgen05_guardrail_trap_col_being_dealloced_not_returned_by_alloc) ;  /* 0x0000004c00a87944 */ /* 0x020fea0003c00000 */
[----:B------:R-:W-:Y:S05]  /*4df0*/  BRA `(.L_x_86) ;  /* 0x0000000000087947 */ /* 0x000fea0003800000 */
.L_x_84:
[----:B-1----:R-:W-:Y:S02]  /*4e00*/  MOV R2, 0x4e20 ;  /* 0x00004e2000027802 */ /* 0x002fe40000000f00 */
[----:B-----5:R-:W-:Y:S05]  /*4e10*/  CALL.REL.NOINC `($__internal_2_$__cuda_sm10x_tcgen05_guardrail_trap_unallocated_columns_being_dealloced) ;  /* 0x0000004c00b47944 */ /* 0x020fea0003c00000 */
.L_x_86:
[----:B------:R-:W-:Y:S01]  /*4e20*/  NOP ;  /* 0x0000000000007918 */ /* 0x000fe20000000000 */
[----:B----4-:R-:W-:Y:S05]  /*4e30*/  EXIT ;  /* 0x000000000000794d */ /* 0x010fea0003800000 */
.L_x_57:
[----:B------:R-:W-:-:S09]  /*4e40*/  UISETP.NE.OR UP0, UPT, UR21, 0x3, !UP4 ;  /* 0x000000031500788c */ /* 0x000fd2000e705670 */
[----:B------:R-:W-:Y:S05]  /*4e50*/  BRA.U UP0, `(.L_x_87) ;  /* 0x00000011005c7547 */ /* 0x000fea000b800000 */
[----:B------:R-:W2:Y:S01]  /*4e60*/  LDCU UR31, c[0x0][0x370] ;  /* 0x00006e00ff1f77ac */ /* 0x000ea20008000800 */
[----:B------:R-:W3:Y:S01]  /*4e70*/  LDC.64 R16, c[0x0][0x348] ;  /* 0x0000d200ff107b82 */ /* 0x000ee20000000a00 */
[----:B------:R-:W-:Y:S02]  /*4e80*/  HFMA2 R13, -RZ, RZ, 0, 0 ;  /* 0x00000000ff0d7431 */ /* 0x000fe400000001ff */
[----:B------:R-:W-:Y:S01]  /*4e90*/  IMAD.MOV.U32 R15, RZ, RZ, 0x1 ;  /* 0x00000001ff0f7424 */ /* 0x000fe200078e00ff */
[----:B------:R-:W2:Y:S01]  /*4ea0*/  LDCU.128 UR40, c[0x0][0xb10] ;  /* 0x00016200ff2877ac */ /* 0x000ea20008000c00 */
[----:B------:R-:W-:Y:S01]  /*4eb0*/  IMAD.MOV.U32 R14, RZ, RZ, RZ ;  /* 0x000000ffff0e7224 */ /* 0x000fe200078e00ff */
[----:B------:R-:W-:Y:S01]  /*4ec0*/  MOV R7, 0x2000 ;  /* 0x0000200000077802 */ /* 0x000fe20000000f00 */
[----:B------:R-:W4:Y:S01]  /*4ed0*/  LDCU UR30, c[0x0][0x374] ;  /* 0x00006e80ff1e77ac */ /* 0x000f220008000800 */
[----:B------:R-:W1:Y:S01]  /*4ee0*/  LDC.64 R2, c[0x0][0x888] ;  /* 0x00022200ff027b82 */ /* 0x000e620000000a00 */
[----:B------:R-:W4:Y:S01]  /*4ef0*/  LDCU UR15, c[0x0][0xb0c] ;  /* 0x00016180ff0f77ac */ /* 0x000f220008000800 */
[----:B------:R-:W3:Y:S06]  /*4f00*/  LDCU UR46, c[0x0][0xb20] ;  /* 0x00016400ff2e77ac */ /* 0x000eec0008000800 */
[----:B------:R-:W1:Y:S01]  /*4f10*/  LDC.64 R4, c[0x0][0x890] ;  /* 0x00022400ff047b82 */ /* 0x000e620000000a00 */
[----:B------:R-:W3:Y:S01]  /*4f20*/  LDCU UR4, c[0x0][0xb30] ;  /* 0x00016600ff0477ac */ /* 0x000ee20008000800 */
[----:B------:R-:W-:Y:S01]  /*4f30*/  UMOV UR21, 0x400 ;  /* 0x0000040000157882 */ /* 0x000fe20000000000 */
[----:B--2---:R-:W-:-:S02]  /*4f40*/  UIMAD.WIDE.U32 UR6, UR31, UR40, URZ ;  /* 0x000000281f0672a5 */ /* 0x004fc4000f8e00ff */
[----:B----4-:R-:W-:Y:S02]  /*4f50*/  UIMAD.WIDE.U32 UR8, UR30, UR43, URZ ;  /* 0x0000002b1e0872a5 */ /* 0x010fe4000f8e00ff */
[----:B------:R-:W-:Y:S02]  /*4f60*/  ULEA UR21, UR61, UR21, 0x18 ;  /* 0x000000153d157291 */ /* 0x000fe4000f8ec0ff */
[----:B------:R-:W-:Y:S02]  /*4f70*/  UPLOP3.LUT UP3, UPT, UPT, UPT, UPT, 0x40, 0x4 ;  /* 0x000000000004789c */ /* 0x000fe40003f6e870 */
[----:B------:R-:W-:Y:S01]  /*4f80*/  UIADD3 UR37, UPT, UPT, UR21, 0x38, URZ ;  /* 0x0000003815257890 */ /* 0x000fe2000fffe0ff */
[----:B------:R-:W-:Y:S01]  /*4f90*/  UMOV UR6, UR7 ;  /* 0x0000000700067c82 */ /* 0x000fe20008000000 */
[----:B------:R-:W-:Y:S01]  /*4fa0*/  UMOV UR38, UR9 ;  /* 0x0000000900267c82 */ /* 0x000fe20008000000 */
[----:B------:R-:W-:Y:S02]  /*4fb0*/  UISETP.GE.AND UP0, UPT, UR39, 0x1, UPT ;  /* 0x000000012700788c */ /* 0x000fe4000bf06270 */
[----:B------:R-:W-:Y:S01]  /*4fc0*/  UISETP.NE.AND UP4, UPT, UR39, 0x1, UPT ;  /* 0x000000012700788c */ /* 0x000fe2000bf85270 */
[----:B------:R-:W2:Y:S01]  /*4fd0*/  LDCU.64 UR22, c[0x0][0xb28] ;  /* 0x00016500ff1677ac */ /* 0x000ea20008000a00 */
[----:B------:R-:W-:-:S02]  /*4fe0*/  UISETP.NE.AND UP6, UPT, UR15, 0x1, UPT ;  /* 0x000000010f00788c */ /* 0x000fc4000bfc5270 */
[----:B------:R-:W-:Y:S02]  /*4ff0*/  UISETP.NE.AND UP5, UPT, UR42, 0x1, UPT ;  /* 0x000000012a00788c */ /* 0x000fe4000bfa5270 */
[----:B------:R-:W-:Y:S02]  /*5000*/  UIADD3 UR33, UPT, UPT, UR21, 0x20, URZ ;  /* 0x0000002015217890 */ /* 0x000fe4000fffe0ff */
[----:B------:R-:W-:Y:S02]  /*5010*/  UIADD3 UR25, UPT, UPT, UR21, 0x28, URZ ;  /* 0x0000002815197890 */ /* 0x000fe4000fffe0ff */
[----:B------:R-:W-:Y:S02]  /*5020*/  UIADD3 UR17, UPT, UPT, UR21, 0x30, URZ ;  /* 0x0000003015117890 */ /* 0x000fe4000fffe0ff */
[----:B------:R-:W-:Y:S02]  /*5030*/  UPRMT UR37, UR61, 0x654, UR37 ;  /* 0x000006543d257896 */ /* 0x000fe40008000025 */
[----:B------:R-:W-:-:S02]  /*5040*/  USHF.R.U32.HI UR44, URZ, UR41, UR6 ;  /* 0x00000029ff2c7299 */ /* 0x000fc40008011606 */
[----:B---3--:R-:W-:Y:S02]  /*5050*/  USHF.R.U32.HI UR38, URZ, UR46, UR38 ;  /* 0x0000002eff267299 */ /* 0x008fe40008011626 */
[----:B------:R-:W-:-:S11]  /*5060*/  UISETP.NE.AND UP2, UPT, UR4, 0x1, UPT ;  /* 0x000000010400788c */ /* 0x000fd6000bf45270 */
.L_x_98:
[C---:B------:R-:W-:Y:S02]  /*5070*/  LEA R12, R14.reuse, UR21, 0x3 ;  /* 0x000000150e0c7c11 */ /* 0x040fe4000f8e18ff */
[----:B------:R-:W-:Y:S02]  /*5080*/  SHF.L.U32 R0, R13, 0x1f, RZ ;  /* 0x0000001f0d007819 */ /* 0x000fe400000006ff */
[----:B------:R-:W-:Y:S02]  /*5090*/  LEA R8, R14, UR21, 0x4 ;  /* 0x000000150e087c11 */ /* 0x000fe4000f8e20ff */
[----:B---3--:R-:W3:Y:S02]  /*50a0*/  SYNCS.PHASECHK.TRANS64.TRYWAIT P0, [R12+URZ+0x70], R0 ;  /* 0x000070000c0075a7 */ /* 0x008ee400080011ff */
[----:B---3--:R-:W-:Y:S05]  /*50b0*/  @!P0 BRA `(.L_x_88) ;  /* 0x0000004400a48947 */ /* 0x008fea0003800000 */
.L_x_177:
        /* <DEDUP_REMOVED lines=8> */
[----:B----4-:R-:W-:Y:S11]  /*5140*/  LOP3.LUT P0, RZ, R10, 0x1, RZ, 0xc0, !PT ;  /* 0x000000010aff7812 */ /* 0x010ff6000780c0ff */
[----:B------:R-:W-:Y:S02]  /*5150*/  @!UPT UIADD3 URZ, UPT, UPT, URZ, URZ, URZ ;  /* 0x000000fffffff290 */ /* 0x000fe4000fffe0ff */
[----:B-1----:R-:W-:Y:S01]  /*5160*/  VOTEU.ANY UP1, P0 ;  /* 0x0000000000ff7886 */ /* 0x002fe20000020100 */
[----:B------:R-:W-:Y:S11]  /*5170*/  PLOP3.LUT P0, PT, PT, PT, UP1, 0x80, 0x8 ;  /* 0x000000000008781c */ /* 0x000ff60003f0f018 */
[----:B------:R-:W-:Y:S02]  /*5180*/  @!UPT UIADD3 URZ, UPT, UPT, URZ, URZ, URZ ;  /* 0x000000fffffff290 */ /* 0x000fe4000fffe0ff */
[----:B---3--:R-:W-:Y:S02]  /*5190*/  @P0 SHF.R.U32.HI R0, RZ, 0x10, R9 ;  /* 0x00000010ff000819 */ /* 0x008fe40000011609 */
[----:B------:R-:W-:Y:S02]  /*51a0*/  @P0 MOV R6, R8 ;  /* 0x0000000800060202 */ /* 0x000fe40000000f00 */
[----:B------:R-:W-:Y:S01]  /*51b0*/  @P0 R2UR UR4, R0 ;  /* 0x00000000000402ca */ /* 0x000fe200000e0000 */
[----:B------:R-:W-:Y:S01]  /*51c0*/  VIADD R0, R12, 0x80 ;  /* 0x000000800c007836 */ /* 0x000fe20000000000 */
[----:B------:R-:W-:Y:S02]  /*51d0*/  @P0 LOP3.LUT R8, R9, 0xffff, RZ, 0xc0, !PT ;  /* 0x0000ffff09080812 */ /* 0x000fe400078ec0ff */
[----:B------:R-:W-:Y:S02]  /*51e0*/  @P0 R2UR UR6, R6 ;  /* 0x00000000060602ca */ /* 0x000fe400000e0000 */
[----:B------:R-:W-:Y:S02]  /*51f0*/  PRMT R0, RZ, 0x654, R0 ;  /* 0x00000654ff007816 */ /* 0x000fe40000000000 */
[----:B------:R-:W-:Y:S02]  /*5200*/  @P0 R2UR UR5, R8 ;  /* 0x00000000080502ca */ /* 0x000fe400000e0000 */
[----:B------:R1:W-:Y:S03]  /*5210*/  SYNCS.ARRIVE.TRANS64.RED.A1T0 RZ, [R0+URZ], RZ ;  /* 0x000000ff00ff79a7 */ /* 0x0003e600081004ff */
[----:B------:R-:W-:Y:S04]  /*5220*/  @UP1 UMOV UR29, UR4 ;  /* 0x00000004001d1c82 */ /* 0x000fe80008000000 */
[----:B------:R-:W-:Y:S04]  /*5230*/  @UP1 UMOV UR14, UR6 ;  /* 0x00000006000e1c82 */ /* 0x000fe80008000000 */
[----:B------:R-:W-:Y:S01]  /*5240*/  @UP1 UMOV UR13, UR5 ;  /* 0x00000005000d1c82 */ /* 0x000fe20008000000 */
[----:B------:R-:W-:Y:S05]  /*5250*/  BRA.U !UP0, `(.L_x_89) ;  /* 0x0000000108a47547 */ /* 0x000fea000b800000 */
[----:B------:R-:W-:Y:S02]  /*5260*/  UIMAD.WIDE.U32 UR18, UR13, UR43, URZ ;  /* 0x0000002b0d1272a5 */ /* 0x000fe4000f8e00ff */
[----:B------:R-:W-:Y:S02]  /*5270*/  UIMAD.WIDE.U32 UR26, UR14, UR40, URZ ;  /* 0x000000280e1a72a5 */ /* 0x000fe4000f8e00ff */
[----:B------:R-:W-:Y:S02]  /*5280*/  USEL UR4, UR30, UR38, !UP5 ;  /* 0x000000261e047287 */ /* 0x000fe4000e800000 */
[----:B------:R-:W-:Y:S02]  /*5290*/  USEL UR7, UR31, UR44, !UP6 ;  /* 0x0000002c1f077287 */ /* 0x000fe4000f000000 */
[----:B--2---:R-:W-:Y:S02]  /*52a0*/  UIMAD.WIDE.U32 UR8, UR4, UR22, URZ ;  /* 0x00000016040872a5 */ /* 0x004fe4000f8e00ff */
[----:B------:R-:W-:Y:S01]  /*52b0*/  UIMAD.WIDE.U32 UR10, UR7, UR22, URZ ;  /* 0x00000016070a72a5 */ /* 0x000fe2000f8e00ff */
[----:B------:R-:W-:Y:S02]  /*52c0*/  UMOV UR5, UR19 ;  /* 0x0000001300057c82 */ /* 0x000fe40008000000 */
[----:B------:R-:W-:Y:S03]  /*52d0*/  USHF.R.U32.HI UR6, URZ, UR46, UR5 ;  /* 0x0000002eff067299 */ /* 0x000fe60008011605 */
[----:B------:R-:W-:Y:S01]  /*52e0*/  UMOV UR5, UR27 ;  /* 0x0000001b00057c82 */ /* 0x000fe20008000000 */
[----:B------:R-:W-:Y:S02]  /*52f0*/  USEL UR6, UR13, UR6, !UP5 ;  /* 0x000000060d067287 */ /* 0x000fe4000e800000 */
[----:B------:R-:W-:Y:S03]  /*5300*/  USHF.R.U32.HI UR12, URZ, UR41, UR5 ;  /* 0x00000029ff0c7299 */ /* 0x000fe60008011605 */
[----:B------:R-:W-:Y:S02]  /*5310*/  UMOV UR5, UR9 ;  /* 0x0000000900057c82 */ /* 0x000fe40008000000 */
[----:B------:R-:W-:Y:S03]  /*5320*/  @UP4 USHF.R.U32.HI UR4, URZ, UR23, UR5 ;  /* 0x00000017ff044299 */ /* 0x000fe60008011605 */
[----:B------:R-:W-:Y:S01]  /*5330*/  UMOV UR5, UR11 ;  /* 0x0000000b00057c82 */ /* 0x000fe20008000000 */
[----:B------:R-:W-:Y:S02]  /*5340*/  UIMAD UR4, UR39, UR4, URZ ;  /* 0x00000004270472a4 */ /* 0x000fe4000f8e02ff */
[----:B------:R-:W-:Y:S02]  /*5350*/  @UP4 USHF.R.U32.HI UR7, URZ, UR23, UR5 ;  /* 0x00000017ff074299 */ /* 0x000fe40008011605 */
[----:B------:R-:W-:Y:S02]  /*5360*/  UIMAD.WIDE.U32 UR10, UR6, UR22, URZ ;  /* 0x00000016060a72a5 */ /* 0x000fe4000f8e00ff */
[----:B------:R-:W-:Y:S02]  /*5370*/  USEL UR5, UR14, UR12, !UP6 ;  /* 0x0000000c0e057287 */ /* 0x000fe4000f000000 */
[----:B------:R-:W-:Y:S02]  /*5380*/  UIMAD UR8, UR39, UR7, URZ ;  /* 0x00000007270872a4 */ /* 0x000fe4000f8e02ff */
[----:B------:R-:W-:Y:S03]  /*5390*/  UISETP.GE.AND UP0, UPT, UR6, UR4, UPT ;  /* 0x000000040600728c */ /* 0x000fe6000bf06270 */
[----:B------:R-:W-:Y:S01]  /*53a0*/  UMOV UR4, UR11 ;  /* 0x0000000b00047c82 */ /* 0x000fe20008000000 */
[----:B------:R-:W-:Y:S02]  /*53b0*/  UISETP.GE.OR UP0, UPT, UR5, UR8, UP0 ;  /* 0x000000080500728c */ /* 0x000fe40008706670 */
[----:B------:R-:W-:Y:S02]  /*53c0*/  USHF.R.U32.HI UR4, URZ, UR23, UR4 ;  /* 0x00000017ff047299 */ /* 0x000fe40008011604 */
[----:B------:R-:W-:Y:S02]  /*53d0*/  UIMAD.WIDE.U32 UR8, UR5, UR22, URZ ;  /* 0x00000016050872a5 */ /* 0x000fe4000f8e00ff */
[----:B------:R-:W-:Y:S04]  /*53e0*/  USEL UR10, UR6, UR4, !UP4 ;  /* 0x00000004060a7287 */ /* 0x000fe8000e000000 */
[----:B------:R-:W-:Y:S01]  /*53f0*/  UIADD3 UR11, UPT, UPT, -UR10, URZ, URZ ;  /* 0x000000ff0a0b7290 */ /* 0x000fe2000fffe1ff */
[----:B------:R-:W-:Y:S02]  /*5400*/  @!UP0 UMOV UR4, UR9 ;  /* 0x0000000900048c82 */ /* 0x000fe40008000000 */
[----:B------:R-:W-:Y:S02]  /*5410*/  @!UP0 USHF.R.U32.HI UR4, URZ, UR23, UR4 ;  /* 0x00000017ff048299 */ /* 0x000fe40008011604 */
[----:B------:R-:W-:Y:S02]  /*5420*/  UIMAD UR8, UR39, UR11, UR6 ;  /* 0x0000000b270872a4 */ /* 0x000fe4000f8e0206 */
[----:B------:R-:W-:Y:S04]  /*5430*/  @!UP0 USEL UR4, UR5, UR4, !UP4 ;  /* 0x0000000405048287 */ /* 0x000fe8000e000000 */
[----:B------:R-:W-:Y:S02]  /*5440*/  @!UP0 UIMAD UR8, UR7, UR8, UR4 ;  /* 0x00000008070882a4 */ /* 0x000fe4000f8e0204 */
[----:B------:R-:W-:Y:S02]  /*5450*/  @!UP0 UIADD3 UR9, UPT, UPT, UR10, -UR4, URZ ;  /* 0x800000040a098290 */ /* 0x000fe4000fffe0ff */
[----:B------:R-:W-:Y:S02]  /*5460*/  UIADD3 UR4, UPT, UPT, -UR5, URZ, URZ ;  /* 0x000000ff05047290 */ /* 0x000fe4000fffe1ff */
[----:B------:R-:W-:Y:S02]  /*5470*/  UIADD3 UR7, UPT, UPT, -UR6, URZ, URZ ;  /* 0x000000ff06077290 */ /* 0x000fe4000fffe1ff */
[----:B------:R-:W-:Y:S02]  /*5480*/  @!UP0 UIMAD UR6, UR9, UR39, UR5 ;  /* 0x00000027090682a4 */ /* 0x000fe4000f8e0205 */
[----:B------:R-:W-:Y:S02]  /*5490*/  UIMAD UR14, UR15, UR4, UR14 ;  /* 0x000000040f0e72a4 */ /* 0x000fe4000f8e020e */
[----:B------:R-:W-:Y:S01]  /*54a0*/  UIMAD UR13, UR42, UR7, UR13 ;  /* 0x000000072a0d72a4 */ /* 0x000fe2000f8e020d */
[----:B------:R-:W-:Y:S02]  /*54b0*/  @!UP0 UMOV UR5, UR8 ;  /* 0x0000000800058c82 */ /* 0x000fe40008000000 */
[----:B------:R-:W-:Y:S02]  /*54c0*/  UIMAD UR14, UR5, UR15, UR14 ;  /* 0x0000000f050e72a4 */ /* 0x000fe4000f8e020e */
[----:B------:R-:W-:Y:S11]  /*54d0*/  UIMAD UR13, UR6, UR42, UR13 ;  /* 0x0000002a060d72a4 */ /* 0x000ff6000f8e020d */
[----:B------:R-:W-:Y:S01]  /*54e0*/  @!UPT UIADD3 URZ, UPT, UPT, URZ, URZ, URZ ;  /* 0x000000fffffff290 */ /* 0x000fe2000fffe0ff */
.L_x_89:
[----:B------:R-:W3:Y:S01]  /*54f0*/  @!UP2 LDCU.128 UR8, c[0x0][0xb10] ;  /* 0x00016200ff08a7ac */ /* 0x000ee20008000c00 */
[C---:B------:R-:W-:Y:S02]  /*5500*/  ISETP.NE.U32.AND P1, PT, R4.reuse, RZ, PT ;  /* 0x000000ff0400720c */ /* 0x040fe40003f25070 */
[----:B------:R-:W-:Y:S02]  /*5510*/  ISETP.NE.U32.AND P0, PT, R4, RZ, PT ;  /* 0x000000ff0400720c */ /* 0x000fe40003f05070 */
[C---:B------:R-:W-:Y:S02]  /*5520*/  ISETP.NE.AND.EX P1, PT, R5.reuse, RZ, PT, P1 ;  /* 0x000000ff0500720c */ /* 0x040fe40003f25310 */
[----:B------:R-:W-:Y:S01]  /*5530*/  ISETP.NE.AND.EX P0, PT, R5, RZ, PT, P0 ;  /* 0x000000ff0500720c */ /* 0x000fe20003f05300 */
[----:B------:R-:W4:Y:S01]  /*5540*/  @!UP2 LDCU UR5, c[0x0][0xb0c] ;  /* 0x00016180ff05a7ac */ /* 0x000f220008000800 */
[----:B------:R-:W-:Y:S01]  /*5550*/  SHF.L.U32 R9, R15, 0x1f, RZ ;  /* 0x0000001f0f097819 */ /* 0x000fe200000006ff */
[----:B------:R-:W-:Y:S02]  /*5560*/  USHF.L.U32 UR35, UR16, 0x7, URZ ;  /* 0x0000000710237899 */ /* 0x000fe400080006ff */
[----:B------:R-:W-:Y:S02]  /*5570*/  USHF.L.U32 UR34, UR20, 0x6, URZ ;  /* 0x0000000614227899 */ /* 0x000fe400080006ff */
[----:B---3--:R-:W-:Y:S07]  /*5580*/  UIMAD.WIDE.U32 UR6, UR14, UR8, URZ ;  /* 0x000000080e0672a5 */ /* 0x008fee000f8e00ff */
[----:B------:R-:W-:Y:S01]  /*5590*/  @!UP2 UMOV UR4, UR7 ;  /* 0x000000070004ac82 */ /* 0x000fe20008000000 */
[----:B----4-:R-:W-:Y:S02]  /*55a0*/  @!UP2 UISETP.NE.AND UP0, UPT, UR5, 0x1, UPT ;  /* 0x000000010500a88c */ /* 0x010fe4000bf05270 */
[----:B------:R-:W-:Y:S02]  /*55b0*/  @!UP2 USHF.R.U32.HI UR4, URZ, UR9, UR4 ;  /* 0x00000009ff04a299 */ /* 0x000fe40008011604 */
[----:B------:R-:W-:Y:S02]  /*55c0*/  UIMAD.WIDE.U32 UR6, UR13, UR11, URZ ;  /* 0x0000000b0d0672a5 */ /* 0x000fe4000f8e00ff */
[----:B------:R-:W-:Y:S02]  /*55d0*/  @!UP2 USEL UR8, UR14, UR4, !UP0 ;  /* 0x000000040e08a287 */ /* 0x000fe4000c000000 */
[----:B------:R-:W-:Y:S03]  /*55e0*/  @!UP2 UISETP.NE.AND UP0, UPT, UR10, 0x1, UPT ;  /* 0x000000010a00a88c */ /* 0x000fe6000bf05270 */
[----:B------:R-:W-:Y:S02]  /*55f0*/  @!UP2 UMOV UR6, UR7 ;  /* 0x000000070006ac82 */ /* 0x000fe40008000000 */
[----:B------:R-:W3:Y:S02]  /*5600*/  @!UP2 LDCU UR4, c[0x0][0xb20] ;  /* 0x00016400ff04a7ac */ /* 0x000ee40008000800 */
[----:B---3--:R-:W-:Y:S04]  /*5610*/  @!UP2 USHF.R.U32.HI UR6, URZ, UR4, UR6 ;  /* 0x00000004ff06a299 */ /* 0x008fe80008011606 */
[----:B------:R-:W-:Y:S04]  /*5620*/  @!UP2 USEL UR6, UR13, UR6, !UP0 ;  /* 0x000000060d06a287 */ /* 0x000fe8000c000000 */
[----:B------:R-:W-:Y:S02]  /*5630*/  @!UP2 UIADD3 UR4, UPT, UPT, -UR8, UR6, URZ ;  /* 0x000000060804a290 */ /* 0x000fe4000fffe1ff */
[----:B------:R-:W-:Y:S02]  /*5640*/  @!UP2 UIADD3 UR6, UPT, UPT, UR8, -UR6, URZ ;  /* 0x800000060806a290 */ /* 0x000fe4000fffe0ff */
[----:B------:R-:W-:Y:S02]  /*5650*/  @!UP2 UIMAD UR14, UR4, UR5, UR14 ;  /* 0x00000005040ea2a4 */ /* 0x000fe4000f8e020e */
[----:B------:R-:W-:Y:S01]  /*5660*/  @!UP2 UIMAD UR13, UR6, UR10, UR13 ;  /* 0x0000000a060da2a4 */ /* 0x000fe2000f8e020d */
[----:B------:R-:W-:Y:S11]  /*5670*/  BRA.U UP3, `(.L_x_90) ;  /* 0x0000000103107547 */ /* 0x000ff6000b800000 */
[----:B------:R-:W-:Y:S04]  /*5680*/  MOV R6, UR45 ;  /* 0x0000002d00067c02 */ /* 0x000fe80008000f00 */
[----:B------:R-:W-:Y:S04]  /*5690*/  SHF.L.U32 R6, R6, 0x1f, RZ ;  /* 0x0000001f06067819 */ /* 0x000fe800000006ff */
[----:B------:R-:W3:Y:S02]  /*56a0*/  SYNCS.PHASECHK.TRANS64.TRYWAIT P2, [UR21+0x68], R6 ;  /* 0x00006806ff0075a7 */ /* 0x000ee40008041115 */
[----:B---3--:R-:W-:Y:S05]  /*56b0*/  @!P2 BRA `(.L_x_91) ;  /* 0x000000400038a947 */ /* 0x008fea0003800000 */
.L_x_90:
[----:B------:R-:W-:Y:S05]  /*56c0*/  @!P1 BRA `(.L_x_92) ;  /* 0x0000000000309947 */ /* 0x000fea0003800000 */
[----:B------:R-:W-:Y:S01]  /*56d0*/  ISETP.NE.U32.AND P1, PT, R2, RZ, PT ;  /* 0x000000ff0200720c */ /* 0x000fe20003f25070 */
[----:B------:R-:W3:Y:S01]  /*56e0*/  LDCU.64 UR4, c[0x0][0x358] ;  /* 0x00006b00ff0477ac */ /* 0x000ee20008000a00 */
[----:B------:R-:W-:Y:S02]  /*56f0*/  IMAD.MOV.U32 R26, RZ, RZ, 0x1 ;  /* 0x00000001ff1a7424 */ /* 0x000fe400078e00ff */
[----:B------:R-:W-:Y:S11]  /*5700*/  ISETP.NE.AND.EX P1, PT, R3, RZ, PT, P1 ;  /* 0x000000ff0300720c */ /* 0x000ff60003f25310 */
[----:B------:R-:W-:Y:S02]  /*5710*/  @!UPT UIADD3 URZ, UPT, UPT, URZ, URZ, URZ ;  /* 0x000000fffffff290 */ /* 0x000fe4000fffe0ff */
[----:B------:R-:W4:Y:S01]  /*5720*/  @P1 LDC.64 R10, c[0x0][0x888] ;  /* 0x00022200ff0a1b82 */ /* 0x000f220000000a00 */
[----:B-1----:R-:W-:Y:S04]  /*5730*/  @P1 IMAD R0, R4, UR60, RZ ;  /* 0x0000003c04001c24 */ /* 0x002fe8000f8e02ff */
[----:B----4-:R-:W-:Y:S04]  /*5740*/  @P1 IMAD.WIDE R10, R0, 0x4, R10 ;  /* 0x00000004000a1825 */ /* 0x010fe800078e020a */
[----:B------:R-:W-:Y:S01]  /*5750*/  HFMA2 R0, -RZ, RZ, 0, 5.9604644775390625e-08 ;  /* 0x00000001ff007431 */ /* 0x000fe200000001ff */
[----:B---3-5:R3:W5:Y:S04]  /*5760*/  @P1 LDG.E R27, desc[UR4][R10.64] ;  /* 0x000000040a1b1981 */ /* 0x028768000c1e1900 */
[----:B------:R-:W-:Y:S01]  /*5770*/  @!P1 PRMT R26, R0, 0x7610, R26 ;  /* 0x00007610001a9816 */ /* 0x000fe2000000001a */
[----:B---3--:R-:W4:Y:S06]  /*5780*/  @!P1 LDC R27, c[0x0][0x880] ;  /* 0x00022000ff1b9b82 */ /* 0x008f2c0000000800 */
.L_x_92:
[----:B----45:R-:W-:Y:S01]  /*5790*/  @!P0 FSETP.EQ.AND P1, PT, R27, RZ, PT ;  /* 0x000000ff1b00820b */ /* 0x030fe20003f22000 */
[----:B------:R-:W-:Y:S01]  /*57a0*/  @!UPT UIADD3 URZ, UPT, UPT, URZ, URZ, URZ ;  /* 0x000000fffffff290 */ /* 0x000fe2000fffe0ff */
[----:B------:R-:W-:Y:S11]  /*57b0*/  @!P0 BRA `(.L_x_93) ;  /* 0x0000000000188947 */ /* 0x000ff60003800000 */
[----:B------:R-:W-:Y:S02]  /*57c0*/  LOP3.LUT P0, RZ, R26, 0xff, RZ, 0xc0, !PT ;  /* 0x000000ff1aff7812 */ /* 0x000fe4000780c0ff */
[----:B------:R-:W-:Y:S04]  /*57d0*/  ISETP.NE.U32.AND P1, PT, R2, RZ, PT ;  /* 0x000000ff0200720c */ /* 0x000fe80003f25070 */
[----:B------:R-:W-:Y:S04]  /*57e0*/  ISETP.NE.AND.EX P1, PT, R3, RZ, PT, P1 ;  /* 0x000000ff0300720c */ /* 0x000fe80003f25310 */
[----:B------:R-:W-:Y:S03]  /*57f0*/  PLOP3.LUT P1, PT, P1, PT, PT, 0x8, 0x80 ;  /* 0x000000000080781c */ /* 0x000fe60000f2e170 */
[----:B------:R-:W-:Y:S11]  /*5800*/  @P0 FSETP.EQ.AND P1, PT, R27, RZ, PT ;  /* 0x000000ff1b00020b */ /* 0x000ff60003f22000 */
[----:B------:R-:W-:Y:S02]  /*5810*/  @!UPT UIADD3 URZ, UPT, UPT, URZ, URZ, URZ ;  /* 0x000000fffffff290 */ /* 0x000fe4000fffe0ff */
.L_x_93:
[----:B------:R-:W3:Y:S01]  /*5820*/  SYNCS.PHASECHK.TRANS64.TRYWAIT P2, [UR21+0x40], R9 ;  /* 0x00004009ff0075a7 */ /* 0x000ee20008041115 */
[----:B------:R-:W-:Y:S04]  /*5830*/  ELECT P0, URZ, PT ;  /* 0x0000000000ff782f */ /* 0x000fe80003800000 */
[----:B------:R-:W-:Y:S11]  /*5840*/  PLOP3.LUT P1, PT, P1, P0, PT, 0xf2, 0x2f ;  /* 0x00000000002f781c */ /* 0x000ff60000f21e72 */
[----:B------:R-:W-:Y:S02]  /*5850*/  @!UPT UIADD3 URZ, UPT, UPT, URZ, URZ, URZ ;  /* 0x000000fffffff290 */ /* 0x000fe4000fffe0ff */
[----:B------:R-:W-:Y:S05]  /*5860*/  @!P1 IADD3 R8, P0, PT, R16, 0x580, RZ ;  /* 0x0000058010089810 */ /* 0x000fea0007f1e0ff */
[----:B-1----:R-:W-:Y:S01]  /*5870*/  @!P1 IMAD.X R6, RZ, RZ, R17, P0 ;  /* 0x000000ffff069224 */ /* 0x002fe200000e0611 */
[----:B---3--:R-:W-:Y:S07]  /*5880*/  @!P2 BRA `(.L_x_94) ;  /* 0x0000003c00dca947 */ /* 0x008fee0003800000 */
.L_x_180:
[----:B------:R-:W-:Y:S01]  /*5890*/  @!P1 R2UR UR5, R8 ;  /* 0x00000000080592ca */ /* 0x000fe200000e0000 */
[----:B------:R-:W-:Y:S01]  /*58a0*/  VOTEU.ALL UP0, P1 ;  /* 0x0000000000ff7886 */ /* 0x000fe20000800000 */
[----:B------:R-:W-:Y:S01]  /*58b0*/  @!P1 R2UR UR4, R6 ;  /* 0x00000000060492ca */ /* 0x000fe200000e0000 */
[----:B-1----:R-:W-:Y:S01]  /*58c0*/  @!P1 IMAD.MOV.U32 R0, RZ, RZ, 0x2000 ;  /* 0x00002000ff009424 */ /* 0x002fe200078e00ff */
[----:B------:R-:W-:Y:S01]  /*58d0*/  UMOV UR8, 0x0 ;  /* 0x0000000000087882 */ /* 0x000fe20000000000 */
[----:B------:R-:W-:Y:S01]  /*58e0*/  UMOV UR9, 0x10000000 ;  /* 0x1000000000097882 */ /* 0x000fe20000000000 */
[----:B------:R-:W-:Y:S01]  /*58f0*/  @!UP0 UIADD3 UR32, UPT, UPT, UR21, 0x200, URZ ;  /* 0x0000020015208890 */ /* 0x000fe2000fffe0ff */
[----:B------:R-:W-:Y:S01]  /*5900*/  @!P1 IADD3 R8, P0, PT, R16, 0x580, RZ ;  /* 0x0000058010089810 */ /* 0x000fe20007f1e0ff */
[----:B------:R-:W-:Y:S01]  /*5910*/  VOTEU.ALL UP0, P1 ;  /* 0x0000000000ff7886 */ /* 0x000fe20000800000 */
[----:B------:R-:W-:Y:S01]  /*5920*/  UMOV UR36, UR60 ;  /* 0x0000003c00247c82 */ /* 0x000fe20008000000 */
[----:B------:R-:W-:Y:S02]  /*5930*/  UPRMT UR6, UR61, 0x654, UR33 ;  /* 0x000006543d067896 */ /* 0x000fe40008000021 */
[----:B------:R-:W-:Y:S02]  /*5940*/  @!P1 IMAD.X R6, RZ, RZ, R17, P0 ;  /* 0x000000ffff069224 */ /* 0x000fe400000e0611 */
[----:B------:R-:W-:Y:S02]  /*5950*/  IMAD.U32 R10, RZ, RZ, UR5 ;  /* 0x00000005ff0a7e24 */ /* 0x000fe4000f8e00ff */
[----:B------:R-:W-:Y:S03]  /*5960*/  IMAD.U32 R11, RZ, RZ, UR4 ;  /* 0x00000004ff0b7e24 */ /* 0x000fe6000f8e00ff */
[----:B------:R-:W-:Y:S02]  /*5970*/  @!P1 R2UR UR4, R10 ;  /* 0x000000000a0492ca */ /* 0x000fe400000e0000 */
[----:B------:R-:W-:Y:S11]  /*5980*/  @!P1 R2UR UR5, R11 ;  /* 0x000000000b0592ca */ /* 0x000ff600000e0000 */
[----:B------:R-:W-:Y:S02]  /*5990*/  @!UPT UIADD3 URZ, UPT, UPT, URZ, URZ, URZ ;  /* 0x000000fffffff290 */ /* 0x000fe4000fffe0ff */
[----:B------:R1:W-:Y:S01]  /*59a0*/  @!UP0 UTMALDG.3D [UR32], [UR4], desc[UR8] ;  /* 0x00000820040085b4 */ /* 0x0003e20008011000 */
[----:B------:R1:W-:Y:S01]  /*59b0*/  @!P1 SYNCS.ARRIVE.TRANS64.RED.A0TR RZ, [UR21+0x20], R0 ;  /* 0x00002000ffff99a7 */ /* 0x0003e20008300415 */
[----:B------:R-:W-:Y:S01]  /*59c0*/  SYNCS.ARRIVE.TRANS64.RED.A1T0 RZ, [UR6], RZ ;  /* 0x000000ffffff79a7 */ /* 0x000fe20008100406 */
[----:B------:R-:W3:Y:S02]  /*59d0*/  SYNCS.PHASECHK.TRANS64.TRYWAIT P2, [UR21+0x48], R9 ;  /* 0x00004809ff0075a7 */ /* 0x000ee40008041115 */
[----:B-1-3--:R-:W-:Y:S05]  /*59e0*/  @!P2 BRA `(.L_x_95) ;  /* 0x0000003c009ca947 */ /* 0x00afea0003800000 */
.L_x_182:
        /* <DEDUP_REMOVED lines=8> */
[----:B------:R-:W-:Y:S01]  /*5a70*/  @!UP0 UIADD3 UR24, UPT, UPT, UR21, 0x2200, URZ ;  /* 0x0000220015188890 */ /* 0x000fe2000fffe0ff */
[----:B------:R-:W-:Y:S01]  /*5a80*/  VOTEU.ALL UP0, P1 ;  /* 0x0000000000ff7886 */ /* 0x000fe20000800000 */
[----:B------:R-:W-:Y:S01]  /*5a90*/  UMOV UR27, UR35 ;  /* 0x00000023001b7c82 */ /* 0x000fe20008000000 */
[----:B------:R-:W-:Y:S02]  /*5aa0*/  UMOV UR28, UR60 ;  /* 0x0000003c001c7c82 */ /* 0x000fe40008000000 */
[----:B------:R-:W-:Y:S01]  /*5ab0*/  IMAD.U32 R10, RZ, RZ, UR5 ;  /* 0x00000005ff0a7e24 */ /* 0x000fe2000f8e00ff */
[----:B------:R-:W-:Y:S01]  /*5ac0*/  UPRMT UR6, UR61, 0x654, UR25 ;  /* 0x000006543d067896 */ /* 0x000fe20008000019 */
[----:B------:R-:W-:Y:S02]  /*5ad0*/  IMAD.U32 R11, RZ, RZ, UR4 ;  /* 0x00000004ff0b7e24 */ /* 0x000fe4000f8e00ff */
[----:B------:R-:W-:Y:S01]  /*5ae0*/  @!P1 IMAD.X R6, RZ, RZ, R17, P0 ;  /* 0x000000ffff069224 */ /* 0x000fe200000e0611 */
        /* <DEDUP_REMOVED lines=8> */
.L_x_184:
[----:B------:R-:W-:Y:S01]  /*5b70*/  @!P1 R2UR UR5, R8 ;  /* 0x00000000080592ca */ /* 0x000fe200000e0000 */
[----:B------:R-:W-:Y:S01]  /*5b80*/  VOTEU.ALL UP0, P1 ;  /* 0x0000000000ff7886 */ /* 0x000fe20000800000 */
[----:B------:R-:W-:Y:S01]  /*5b90*/  @!P1 R2UR UR4, R6 ;  /* 0x00000000060492ca */ /* 0x000fe200000e0000 */
[----:B-1----:R-:W-:Y:S01]  /*5ba0*/  @!P1 IMAD.MOV.U32 R0, RZ, RZ, 0x2000 ;  /* 0x00002000ff009424 */ /* 0x002fe200078e00ff */
[----:B------:R-:W-:Y:S01]  /*5bb0*/  UMOV UR8, 0x0 ;  /* 0x0000000000087882 */ /* 0x000fe20000000000 */
[----:B------:R-:W-:Y:S01]  /*5bc0*/  UMOV UR9, 0x10000000 ;  /* 0x1000000000097882 */ /* 0x000fe20000000000 */
[----:B------:R-:W-:Y:S01]  /*5bd0*/  @!UP0 UIADD3 UR18, UPT, UPT, UR34, 0x20, URZ ;  /* 0x0000002022128890 */ /* 0x000fe2000fffe0ff */
[----:B------:R-:W-:Y:S01]  /*5be0*/  VIADD R14, R14, 0x1 ;  /* 0x000000010e0e7836 */ /* 0x000fe20000000000 */
[----:B------:R-:W-:Y:S01]  /*5bf0*/  @!UP0 UIADD3 UR16, UPT, UPT, UR21, 0x4200, URZ ;  /* 0x0000420015108890 */ /* 0x000fe2000fffe0ff */
[----:B------:R-:W-:Y:S01]  /*5c00*/  VOTEU.ALL UP0, P1 ;  /* 0x0000000000ff7886 */ /* 0x000fe20000800000 */
[----:B------:R-:W-:Y:S01]  /*5c10*/  UMOV UR19, UR35 ;  /* 0x0000002300137c82 */ /* 0x000fe20008000000 */
[----:B------:R-:W-:Y:S02]  /*5c20*/  UMOV UR20, UR60 ;  /* 0x0000003c00147c82 */ /* 0x000fe40008000000 */
[----:B------:R-:W-:Y:S01]  /*5c30*/  IMAD.U32 R10, RZ, RZ, UR5 ;  /* 0x00000005ff0a7e24 */ /* 0x000fe2000f8e00ff */
[----:B------:R-:W-:Y:S01]  /*5c40*/  UPRMT UR6, UR61, 0x654, UR17 ;  /* 0x000006543d067896 */ /* 0x000fe20008000011 */
        /* <DEDUP_REMOVED lines=9> */
.L_x_186:
[----:B------:R-:W-:Y:S01]  /*5ce0*/  @!P1 IADD3 R6, P0, PT, R16, 0x580, RZ ;  /* 0x0000058010069810 */ /* 0x000fe20007f1e0ff */
[----:B------:R-:W-:Y:S01]  /*5cf0*/  VOTEU.ALL UP0, P1 ;  /* 0x0000000000ff7886 */ /* 0x000fe20000800000 */
[----:B------:R-:W-:Y:S01]  /*5d00*/  UMOV UR6, 0x0 ;  /* 0x0000000000067882 */ /* 0x000fe20000000000 */
[----:B------:R-:W-:Y:S01]  /*5d10*/  UMOV UR7, 0x10000000 ;  /* 0x1000000000077882 */ /* 0x000fe20000000000 */
[----:B------:R-:W-:Y:S01]  /*5d20*/  @!P1 R2UR UR5, R6 ;  /* 0x00000000060592ca */ /* 0x000fe200000e0000 */
[----:B-1----:R-:W-:Y:S01]  /*5d30*/  @!P1 IMAD.X R0, RZ, RZ, R17, P0 ;  /* 0x000000ffff009224 */ /* 0x002fe200000e0611 */
[----:B------:R-:W-:Y:S01]  /*5d40*/  @!UP0 UIADD3 UR10, UPT, UPT, UR34, 0x30, URZ ;  /* 0x00000030220a8890 */ /* 0x000fe2000fffe0ff */
[----:B------:R-:W-:Y:S01]  /*5d50*/  R2UR UR18, R57 ;  /* 0x00000000391272ca */ /* 0x000fe200000e0000 */
[----:B------:R-:W-:Y:S01]  /*5d60*/  @!UP0 UIADD3 UR8, UPT, UPT, UR21, 0x6200, URZ ;  /* 0x0000620015088890 */ /* 0x000fe2000fffe0ff */
[----:B------:R-:W-:Y:S01]  /*5d70*/  R2UR UR16, R58 ;  /* 0x000000003a1072ca */ /* 0x000fe200000e0000 */
[----:B------:R-:W-:Y:S01]  /*5d80*/  @!UP0 UIADD3 UR9, UPT, UPT, UR21, 0x38, URZ ;  /* 0x0000003815098890 */ /* 0x000fe2000fffe0ff */
[----:B------:R-:W-:Y:S01]  /*5d90*/  @!P1 R2UR UR4, R0 ;  /* 0x00000000000492ca */ /* 0x000fe200000e0000 */
[----:B------:R-:W-:Y:S01]  /*5da0*/  VOTEU.ALL UP0, P1 ;  /* 0x0000000000ff7886 */ /* 0x000fe20000800000 */
[----:B------:R-:W-:Y:S01]  /*5db0*/  UMOV UR11, UR35 ;  /* 0x00000023000b7c82 */ /* 0x000fe20008000000 */
[----:B------:R-:W-:Y:S01]  /*5dc0*/  UMOV UR12, UR60 ;  /* 0x0000003c000c7c82 */ /* 0x000fe20008000000 */
[C---:B------:R-:W-:Y:S01]  /*5dd0*/  ISETP.NE.AND P0, PT, R14.reuse, 0x2, PT ;  /* 0x000000020e00780c */ /* 0x040fe20003f05270 */
[----:B------:R-:W-:Y:S01]  /*5de0*/  UPLOP3.LUT UP3, UPT, UPT, UPT, UPT, 0x80, 0x8 ;  /* 0x000000000008789c */ /* 0x000fe20003f6f070 */
[----:B------:R-:W-:Y:S01]  /*5df0*/  IMAD.U32 R8, RZ, RZ, UR5 ;  /* 0x00000005ff087e24 */ /* 0x000fe2000f8e00ff */
[----:B------:R-:W-:Y:S01]  /*5e00*/  LOP3.LUT R15, R15, 0x1, RZ, 0x3c, !PT ;  /* 0x000000010f0f7812 */ /* 0x000fe200078e3cff */
[----:B------:R-:W-:Y:S01]  /*5e10*/  UMOV UR60, UR29 ;  /* 0x0000001d003c7c82 */ /* 0x000fe20008000000 */
[----:B------:R-:W-:Y:S01]  /*5e20*/  SEL R0, RZ, 0x1, P0 ;  /* 0x00000001ff007807 */ /* 0x000fe20000000000 */
[----:B------:R-:W-:Y:S01]  /*5e30*/  UIADD3 UR20, UPT, UPT, UR13, UR18, URZ ;  /* 0x000000120d147290 */ /* 0x000fe2000fffe0ff */
[----:B------:R-:W-:Y:S01]  /*5e40*/  SEL R14, R14, RZ, P0 ;  /* 0x000000ff0e0e7207 */ /* 0x000fe20000000000 */
[----:B------:R-:W-:Y:S01]  /*5e50*/  UIADD3 UR16, UPT, UPT, UR14, UR16, URZ ;  /* 0x000000100e107290 */ /* 0x000fe2000fffe0ff */
[----:B------:R-:W-:Y:S01]  /*5e60*/  IMAD.U32 R9, RZ, RZ, UR4 ;  /* 0x00000004ff097e24 */ /* 0x000fe2000f8e00ff */
[----:B------:R-:W-:Y:S02]  /*5e70*/  @!P1 R2UR UR4, R8 ;  /* 0x00000000080492ca */ /* 0x000fe400000e0000 */
[----:B------:R-:W-:Y:S02]  /*5e80*/  LOP3.LUT R13, R13, R0, RZ, 0x3c, !PT ;  /* 0x000000000d0d7212 */ /* 0x000fe400078e3cff */
[----:B------:R-:W-:Y:S11]  /*5e90*/  @!P1 R2UR UR5, R9 ;  /* 0x00000000090592ca */ /* 0x000ff600000e0000 */
[----:B------:R-:W-:Y:S02]  /*5ea0*/  @!UPT UIADD3 URZ, UPT, UPT, URZ, URZ, URZ ;  /* 0x000000fffffff290 */ /* 0x000fe4000fffe0ff */
[----:B------:R3:W-:Y:S01]  /*5eb0*/  @!UP0 UTMALDG.3D [UR8], [UR4], desc[UR6] ;  /* 0x00000608040085b4 */ /* 0x0007e20008011000 */
[----:B------:R3:W-:Y:S01]  /*5ec0*/  @!P1 SYNCS.ARRIVE.TRANS64.RED.A0TR RZ, [UR21+0x38], R7 ;  /* 0x00003807ffff99a7 */ /* 0x0007e20008300415 */
[----:B------:R-:W-:Y:S01]  /*5ed0*/  SYNCS.ARRIVE.TRANS64.RED.A1T0 RZ, [UR37], RZ ;  /* 0x000000ffffff79a7 */ /* 0x000fe20008100425 */
[----:B------:R-:W-:Y:S05]  /*5ee0*/  BRA.U UP1, `(.L_x_98) ;  /* 0xfffffff101607547 */ /* 0x000fea000b83ffff */
[----:B------:R-:W-:-:S04]  /*5ef0*/  SHF.L.U32 R2, R15, 0x1f, RZ ;  /* 0x0000001f0f027819 */ /* 0x000fc800000006ff */
[----:B------:R-:W1:Y:S02]  /*5f00*/  SYNCS.PHASECHK.TRANS64.TRYWAIT P0, [UR21+0x40], R2 ;  /* 0x00004002ff0075a7 */ /* 0x000e640008001115 */
[----:B-1----:R-:W-:Y:S05]  /*5f10*/  @!P0 BRA `(.L_x_99) ;  /* 0x0000003800988947 */ /* 0x002fea0003800000 */
.L_x_188:
[----:B------:R-:W4:Y:S02]  /*5f20*/  SYNCS.PHASECHK.TRANS64.TRYWAIT P0, [UR21+0x48], R2 ;  /* 0x00004802ff0075a7 */ /* 0x000f240008001115 */
[----:B----4-:R-:W-:Y:S05]  /*5f30*/  @!P0 BRA `(.L_x_100) ;  /* 0x0000003800a88947 */ /* 0x010fea0003800000 */
.L_x_190:
[----:B------:R-:W4:Y:S02]  /*5f40*/  SYNCS.PHASECHK.TRANS64.TRYWAIT P0, [UR21+0x50], R2 ;  /* 0x00005002ff0075a7 */ /* 0x000f240008001115 */
[----:B----4-:R-:W-:Y:S05]  /*5f50*/  @!P0 BRA `(.L_x_101) ;  /* 0x0000003800b88947 */ /* 0x010fea0003800000 */
.L_x_192:
[----:B-1----:R-:W-:-:S07]  /*5f60*/  MOV R0, UR21 ;  /* 0x0000001500007c02 */ /* 0x002fce0008000f00 */
.L_x_102:
[----:B-1----:R-:W-:-:S04]  /*5f70*/  SHF.L.U32 R2, R15, 0x1f, RZ ;  /* 0x0000001f0f027819 */ /* 0x002fc800000006ff */
[----:B------:R1:W4:Y:S03]  /*5f80*/  SYNCS.PHASECHK.TRANS64.TRYWAIT P0, [R0+URZ+0x58], R2 ;  /* 0x00005802000075a7 */ /* 0x00032600080011ff */
[----:B----4-:R-:W-:Y:S05]  /*5f90*/  @!P0 NANOSLEEP.SYNCS 0x989680 ;  /* 0x009896800000895d */ /* 0x010fea0003900000 */
[----:B------:R-:W4:Y:S02]  /*5fa0*/  @!P0 SYNCS.PHASECHK.TRANS64 P0, [R0+URZ+0x58], R2 ;  /* 0x00005802000085a7 */ /* 0x000f2400080010ff */
[----:B--234-:R-:W-:Y:S05]  /*5fb0*/  @P0 EXIT ;  /* 0x000000000000094d */ /* 0x01cfea0003800000 */
[----:B------:R-:W-:Y:S05]  /*5fc0*/  BRA `(.L_x_102) ;  /* 0xfffffffc00e87947 */ /* 0x000fea000383ffff */
.L_x_87:
[----:B------:R-:W-:-:S06]  /*5fd0*/  UISETP.GE.AND UP0, UPT, UR21, 0x4, UPT ;  /* 0x000000041500788c */ /* 0x000fcc000bf06270 */
[----:B------:R-:W-:-:S13]  /*5fe0*/  PLOP3.LUT P0, PT, PT, PT, UP0, 0x80, 0x8 ;  /* 0x000000000008781c */ /* 0x000fda0003f0f008 */
[----:B-1----:R-:W-:Y:S05]  /*5ff0*/  @!P0 EXIT ;  /* 0x000000000000894d */ /* 0x002fea0003800000 */
[----:B------:R-:W-:Y:S01]  /*6000*/  BAR.SYNC.DEFER_BLOCKING 0x6, 0xa0 ;  /* 0x0182800000007b1d */ /* 0x000fe20000010000 */
[C---:B------:R-:W-:Y:S01]  /*6010*/  IMAD.SHL.U32 R4, R69.reuse, 0x10, RZ ;  /* 0x0000001045047824 */ /* 0x040fe200078e00ff */
[C---:B------:R-:W-:Y:S01]  /*6020*/  SHF.L.U32 R23, R69.reuse, 0x10, RZ ;  /* 0x0000001045177819 */ /* 0x040fe200000006ff */
[C---:B------:R-:W-:Y:S01]  /*6030*/  IMAD.SHL.U32 R68, R69.reuse, 0x2, RZ ;  /* 0x0000000245447824 */ /* 0x040fe200078e00ff */
[C---:B------:R-:W-:Y:S01]  /*6040*/  LOP3.LUT R70, R69.reuse, 0x60, RZ, 0xc0, !PT ;  /* 0x0000006045467812 */ /* 0x040fe200078ec0ff */
[----:B------:R-:W-:Y:S01]  /*6050*/  HFMA2 R65, -RZ, RZ, 0, 5.9604644775390625e-08 ;  /* 0x00000001ff417431 */ /* 0x000fe200000001ff */
[----:B------:R-:W-:Y:S02]  /*6060*/  UMOV UR43, 0x400 ;  /* 0x00000400002b7882 */ /* 0x000fe40000000000 */
[----:B------:R-:W1:Y:S01]  /*6070*/  LDC.64 R52, c[0x0][0x888] ;  /* 0x00022200ff347b82 */ /* 0x000e620000000a00 */
[----:B------:R-:W-:Y:S01]  /*6080*/  ULEA UR43, UR61, UR43, 0x18 ;  /* 0x0000002b3d2b7291 */ /* 0x000fe2000f8ec0ff */
[----:B------:R-:W-:Y:S01]  /*6090*/  LOP3.LUT R5, R4, 0x60, RZ, 0xc0, !PT ;  /* 0x0000006004057812 */ /* 0x000fe200078ec0ff */
[----:B------:R-:W-:Y:S01]  /*60a0*/  HFMA2 R63, -RZ, RZ, 0, 0 ;  /* 0x00000000ff3f7431 */ /* 0x000fe200000001ff */
[----:B------:R-:W-:Y:S01]  /*60b0*/  LOP3.LUT R67, R69, 0x2, RZ, 0xc0, !PT ;  /* 0x0000000245437812 */ /* 0x000fe200078ec0ff */
[----:B------:R-:W-:Y:S01]  /*60c0*/  UIADD3 UR4, UPT, UPT, UR43, 0x200, URZ ;  /* 0x000002002b047890 */ /* 0x000fe2000fffe0ff */
[----:B------:R-:W-:Y:S01]  /*60d0*/  LOP3.LUT R68, R5, 0xc, R68, 0xf8, !PT ;  /* 0x0000000c05447812 */ /* 0x000fe200078ef844 */
[----:B------:R-:W-:Y:S01]  /*60e0*/  IMAD.MOV.U32 R22, RZ, RZ, RZ ;  /* 0x000000ffff167224 */ /* 0x000fe200078e00ff */
[----:B------:R-:W2:Y:S01]  /*60f0*/  LDC.64 R54, c[0x0][0x890] ;  /* 0x00022400ff367b82 */ /* 0x000ea20000000a00 */
[----:B------:R-:W-:Y:S01]  /*6100*/  LOP3.LUT R23, R23, 0x600000, RZ, 0xc0, !PT ;  /* 0x0060000017177812 */ /* 0x000fe200078ec0ff */
[----:B------:R-:W-:Y:S01]  /*6110*/  IMAD.MOV.U32 R61, RZ, RZ, RZ ;  /* 0x000000ffff3d7224 */ /* 0x000fe200078e00ff */
[----:B------:R-:W-:Y:S01]  /*6120*/  LOP3.LUT R68, R68, 0x790, R4, 0xf8, !PT ;  /* 0x0000079044447812 */ /* 0x000fe200078ef804 */
[----:B------:R-:W-:Y:S01]  /*6130*/  IMAD.U32 R59, RZ, RZ, UR4 ;  /* 0x00000004ff3b7e24 */ /* 0x000fe2000f8e00ff */
[----:B------:R-:W-:Y:S01]  /*6140*/  LOP3.LUT R69, R69, 0x4, RZ, 0xc0, !PT ;  /* 0x0000000445457812 */ /* 0x000fe200078ec0ff */
[----:B------:R-:W3:Y:S01]  /*6150*/  LDCU UR58, c[0x0][0x370] ;  /* 0x00006e00ff3a77ac */ /* 0x000ee20008000800 */
[----:B------:R-:W-:Y:S01]  /*6160*/  MOV R64, RZ ;  /* 0x000000ff00407202 */ /* 0x000fe20000000f00 */
[----:B------:R-:W4:Y:S01]  /*6170*/  LDC.64 R50, c[0x0][0x8b0] ;  /* 0x00022c00ff327b82 */ /* 0x000f220000000a00 */
[----:B------:R-:W3:Y:S01]  /*6180*/  LDS R0, [UR43+0x120] ;  /* 0x0001202bff007984 */ /* 0x000ee20008000800 */
[----:B------:R-:W-:Y:S01]  /*6190*/  IMAD R68, R68, 0x4, R59 ;  /* 0x0000000444447824 */ /* 0x000fe200078e023b */
[----:B------:R-:W1:Y:S03]  /*61a0*/  LDCU UR42, c[0x0][0xb0c] ;  /* 0x00016180ff2a77ac */ /* 0x000e660008000800 */
[--C-:B------:R-:W-:Y:S01]  /*61b0*/  IMAD R67, R67, -0x10, R68.reuse ;  /* 0xfffffff043437824 */ /* 0x100fe200078e0244 */
[----:B------:R-:W1:Y:S01]  /*61c0*/  LDCU UR63, c[0x0][0xb20] ;  /* 0x00016400ff3f77ac */ /* 0x000e620008000800 */
[----:B------:R-:W1:Y:S01]  /*61d0*/  LDC.64 R48, c[0x0][0x8a8] ;  /* 0x00022a00ff307b82 */ /* 0x000e620000000a00 */
[----:B------:R-:W-:Y:S01]  /*61e0*/  IMAD R66, R69, -0x10, R68 ;  /* 0xfffffff045427824 */ /* 0x000fe200078e0244 */
[----:B------:R-:W1:Y:S01]  /*61f0*/  LDCU UR38, c[0x0][0xb30] ;  /* 0x00016600ff2677ac */ /* 0x000e620008000800 */
[----:B------:R-:W1:Y:S01]  /*6200*/  LDCU.64 UR56, c[0x0][0x888] ;  /* 0x00011100ff3877ac */ /* 0x000e620008000a00 */
[----:B------:R-:W1:Y:S01]  /*6210*/  LDCU.64 UR40, c[0x0][0xb28] ;  /* 0x00016500ff2877ac */ /* 0x000e620008000a00 */
[----:B------:R-:W1:Y:S01]  /*6220*/  LDCU.128 UR52, c[0x0][0xb10] ;  /* 0x00016200ff3477ac */ /* 0x000e620008000c00 */
[----:B------:R-:W1:Y:S01]  /*6230*/  LDCU UR47, c[0x0][0x374] ;  /* 0x00006e80ff2f77ac */ /* 0x000e620008000800 */
[----:B------:R-:W-:Y:S01]  /*6240*/  UMOV UR46, URZ ;  /* 0x000000ff002e7c82 */ /* 0x000fe20008000000 */
[----:B------:R-:W-:Y:S01]  /*6250*/  UMOV UR45, URZ ;  /* 0x000000ff002d7c82 */ /* 0x000fe20008000000 */
[----:B--23--:R-:W-:-:S07]  /*6260*/  IMAD.IADD R23, R0, 0x1, R23 ;  /* 0x0000000100177824 */ /* 0x00cfce00078e0217 */
.L_x_146:
[----:B------:R-:W-:Y:S02]  /*6270*/  LEA R3, R61, UR43, 0x3 ;  /* 0x0000002b3d037c11 */ /* 0x000fe4000f8e18ff */
[----:B------:R-:W-:Y:S02]  /*6280*/  SHF.L.U32 R0, R63, 0x1f, RZ ;  /* 0x0000001f3f007819 */ /* 0x000fe400000006ff */
[----:B-1----:R-:W-:Y:S02]  /*6290*/  LEA R4, R61, UR43, 0x4 ;  /* 0x0000002b3d047c11 */ /* 0x002fe4000f8e20ff */
[----:B--2---:R-:W2:Y:S02]  /*62a0*/  SYNCS.PHASECHK.TRANS64.TRYWAIT P0, [R3+URZ+0x70], R0 ;  /* 0x00007000030075a7 */ /* 0x004ea400080011ff */
[----:B--2---:R-:W-:Y:S05]  /*62b0*/  @!P0 BRA `(.L_x_103) ;  /* 0x0000003400f88947 */ /* 0x004fea0003800000 */
.L_x_193:
[----:B------:R-:W3:Y:S01]  /*62c0*/  LDS.128 R4, [R4+0x100] ;  /* 0x0001000004047984 */ /* 0x000ee20000000c00 */
[----:B------:R-:W-:Y:S01]  /*62d0*/  UISETP.GE.AND UP0, UPT, UR39, 0x1, UPT ;  /* 0x000000012700788c */ /* 0x000fe2000bf06270 */
[----:B------:R-:W-:Y:S01]  /*62e0*/  @!PT LDS RZ, [RZ] ;  /* 0x00000000fffff984 */ /* 0x000fe20000000800 */
[----:B------:R-:W-:Y:S01]  /*62f0*/  @!PT LDS RZ, [RZ] ;  /* 0x00000000fffff984 */ /* 0x000fe20000000800 */
[----:B------:R-:W-:Y:S01]  /*6300*/  @!PT LDS RZ, [RZ] ;  /* 0x00000000fffff984 */ /* 0x000fe20000000800 */
[----:B------:R-:W-:Y:S01]  /*6310*/  @!PT LDS RZ, [RZ] ;  /* 0x00000000fffff984 */ /* 0x000fe20000000800 */
[----:B------:R1:W-:Y:S06]  /*6320*/  MEMBAR.ALL.CTA ;  /* 0x0000000000007992 */ /* 0x0003ec0000008000 */
[----:B-1----:R-:W1:Y:S01]  /*6330*/  FENCE.VIEW.ASYNC.S ;  /* 0x00000000000073c6 */ /* 0x002e620000000000 */
[----:B---3--:R-:W-:Y:S11]  /*6340*/  LOP3.LUT P0, RZ, R6, 0x1, RZ, 0xc0, !PT ;  /* 0x0000000106ff7812 */ /* 0x008ff6000780c0ff */
[----:B------:R-:W-:Y:S02]  /*6350*/  @!UPT UIADD3 URZ, UPT, UPT, URZ, URZ, URZ ;  /* 0x000000fffffff290 */ /* 0x000fe4000fffe0ff */
[----:B-1----:R-:W-:Y:S01]  /*6360*/  VOTEU.ANY UP1, P0 ;  /* 0x0000000000ff7886 */ /* 0x002fe20000020100 */
[----:B------:R-:W-:Y:S01]  /*6370*/  PLOP3.LUT P0, PT, PT, PT, UP1, 0x80, 0x8 ;  /* 0x000000000008781c */ /* 0x000fe20003f0f018 */
[----:B------:R-:W-:Y:S11]  /*6380*/  UP2UR UR62, UPR, URZ, 0x2 ;  /* 0x00000002ff3e7883 */ /* 0x000ff60008000000 */
[----:B------:R-:W-:Y:S01]  /*6390*/  @!UPT UIADD3 URZ, UPT, UPT, URZ, URZ, URZ ;  /* 0x000000fffffff290 */ /* 0x000fe2000fffe0ff */
[----:B--2---:R-:W-:Y:S02]  /*63a0*/  @P0 SHF.R.U32.HI R0, RZ, 0x10, R5 ;  /* 0x00000010ff000819 */ /* 0x004fe40000011605 */
        /* <DEDUP_REMOVED lines=14> */
[----:B------:R-:W-:Y:S02]  /*6490*/  UISETP.NE.AND UP0, UPT, UR54, 0x1, UPT ;  /* 0x000000013600788c */ /* 0x000fe4000bf05270 */
[----:B------:R-:W-:Y:S02]  /*64a0*/  UIMAD.WIDE.U32 UR8, UR36, UR55, URZ ;  /* 0x00000037240872a5 */ /* 0x000fe4000f8e00ff */
[----:B------:R-:W-:Y:S02]  /*64b0*/  UIMAD.WIDE.U32 UR10, UR37, UR52, URZ ;  /* 0x00000034250a72a5 */ /* 0x000fe4000f8e00ff */
[----:B------:R-:W-:Y:S02]  /*64c0*/  UISETP.NE.AND UP1, UPT, UR42, 0x1, UPT ;  /* 0x000000012a00788c */ /* 0x000fe4000bf25270 */
[----:B------:R-:W-:Y:S01]  /*64d0*/  UISETP.NE.AND UP2, UPT, UR39, 0x1, UPT ;  /* 0x000000012700788c */ /* 0x000fe2000bf45270 */
[----:B------:R-:W-:Y:S02]  /*64e0*/  UMOV UR4, UR5 ;  /* 0x0000000500047c82 */ /* 0x000fe40008000000 */
[----:B------:R-:W-:Y:S03]  /*64f0*/  USHF.R.U32.HI UR5, URZ, UR63, UR4 ;  /* 0x0000003fff057299 */ /* 0x000fe60008011604 */
[----:B------:R-:W-:Y:S02]  /*6500*/  UMOV UR4, UR7 ;  /* 0x0000000700047c82 */ /* 0x000fe40008000000 */
[----:B------:R-:W-:Y:S02]  /*6510*/  USHF.R.U32.HI UR7, URZ, UR53, UR4 ;  /* 0x00000035ff077299 */ /* 0x000fe40008011604 */
[----:B------:R-:W-:Y:S02]  /*6520*/  USEL UR4, UR47, UR5, !UP0 ;  /* 0x000000052f047287 */ /* 0x000fe4000c000000 */
[----:B------:R-:W-:Y:S01]  /*6530*/  USEL UR7, UR58, UR7, !UP1 ;  /* 0x000000073a077287 */ /* 0x000fe2000c800000 */
[----:B------:R-:W-:Y:S01]  /*6540*/  UMOV UR5, UR9 ;  /* 0x0000000900057c82 */ /* 0x000fe20008000000 */
[----:B------:R-:W-:Y:S02]  /*6550*/  UIMAD.WIDE.U32 UR8, UR4, UR40, URZ ;  /* 0x00000028040872a5 */ /* 0x000fe4000f8e00ff */
[----:B------:R-:W-:Y:S03]  /*6560*/  USHF.R.U32.HI UR6, URZ, UR63, UR5 ;  /* 0x0000003fff067299 */ /* 0x000fe60008011605 */
[----:B------:R-:W-:Y:S01]  /*6570*/  UMOV UR5, UR11 ;  /* 0x0000000b00057c82 */ /* 0x000fe20008000000 */
[----:B------:R-:W-:Y:S02]  /*6580*/  UIMAD.WIDE.U32 UR10, UR7, UR40, URZ ;  /* 0x00000028070a72a5 */ /* 0x000fe4000f8e00ff */
[----:B------:R-:W-:Y:S02]  /*6590*/  USHF.R.U32.HI UR12, URZ, UR53, UR5 ;  /* 0x00000035ff0c7299 */ /* 0x000fe40008011605 */
[----:B------:R-:W-:Y:S01]  /*65a0*/  USEL UR6, UR36, UR6, !UP0 ;  /* 0x0000000624067287 */ /* 0x000fe2000c000000 */
[----:B------:R-:W-:Y:S02]  /*65b0*/  UMOV UR5, UR9 ;  /* 0x0000000900057c82 */ /* 0x000fe40008000000 */
[----:B------:R-:W-:Y:S01]  /*65c0*/  UMOV UR10, UR11 ;  /* 0x0000000b000a7c82 */ /* 0x000fe20008000000 */
[----:B------:R-:W-:Y:S02]  /*65d0*/  @UP2 USHF.R.U32.HI UR4, URZ, UR41, UR5 ;  /* 0x00000029ff042299 */ /* 0x000fe40008011605 */
[----:B------:R-:W-:Y:S02]  /*65e0*/  @UP2 USHF.R.U32.HI UR7, URZ, UR41, UR10 ;  /* 0x00000029ff072299 */ /* 0x000fe4000801160a */
[----:B------:R-:W-:Y:S02]  /*65f0*/  UIMAD UR4, UR39, UR4, URZ ;  /* 0x00000004270472a4 */ /* 0x000fe4000f8e02ff */
        /* <DEDUP_REMOVED lines=8> */
[----:B------:R-:W-:Y:S02]  /*6680*/  USEL UR11, UR6, UR4, !UP2 ;  /* 0x00000004060b7287 */ /* 0x000fe4000d000000 */
[----:B------:R-:W-:Y:S02]  /*6690*/  UIADD3 UR8, UPT, UPT, -UR5, URZ, URZ ;  /* 0x000000ff05087290 */ /* 0x000fe4000fffe1ff */
[----:B------:R-:W-:Y:S01]  /*66a0*/  UIADD3 UR10, UPT, UPT, -UR11, URZ, URZ ;  /* 0x000000ff0b0a7290 */ /* 0x000fe2000fffe1ff */
[----:B------:R-:W-:Y:S01]  /*66b0*/  @!UP0 UMOV UR4, UR9 ;  /* 0x0000000900048c82 */ /* 0x000fe20008000000 */
[----:B------:R-:W-:Y:S02]  /*66c0*/  UIADD3 UR9, UPT, UPT, -UR6, URZ, URZ ;  /* 0x000000ff06097290 */ /* 0x000fe4000fffe1ff */
[----:B------:R-:W-:Y:S02]  /*66d0*/  @!UP0 USHF.R.U32.HI UR4, URZ, UR41, UR4 ;  /* 0x00000029ff048299 */ /* 0x000fe40008011604 */
[----:B------:R-:W-:Y:S02]  /*66e0*/  UIMAD UR10, UR39, UR10, UR6 ;  /* 0x0000000a270a72a4 */ /* 0x000fe4000f8e0206 */
[----:B------:R-:W-:Y:S04]  /*66f0*/  @!UP0 USEL UR4, UR5, UR4, !UP2 ;  /* 0x0000000405048287 */ /* 0x000fe8000d000000 */
[----:B------:R-:W-:Y:S02]  /*6700*/  @!UP0 UIMAD UR10, UR7, UR10, UR4 ;  /* 0x0000000a070a82a4 */ /* 0x000fe4000f8e0204 */
[----:B------:R-:W-:Y:S02]  /*6710*/  @!UP0 UIADD3 UR11, UPT, UPT, UR11, -UR4, URZ ;  /* 0x800000040b0b8290 */ /* 0x000fe4000fffe0ff */
[----:B------:R-:W-:Y:S02]  /*6720*/  UIMAD UR7, UR42, UR8, UR37 ;  /* 0x000000082a0772a4 */ /* 0x000fe4000f8e0225 */
[----:B------:R-:W-:Y:S02]  /*6730*/  @!UP0 UIMAD UR6, UR11, UR39, UR5 ;  /* 0x000000270b0682a4 */ /* 0x000fe4000f8e0205 */
[----:B------:R-:W-:Y:S01]  /*6740*/  UIMAD UR4, UR54, UR9, UR36 ;  /* 0x00000009360472a4 */ /* 0x000fe2000f8e0224 */
[----:B------:R-:W-:Y:S02]  /*6750*/  @!UP0 UMOV UR5, UR10 ;  /* 0x0000000a00058c82 */ /* 0x000fe40008000000 */
[----:B------:R-:W-:Y:S02]  /*6760*/  UIMAD UR37, UR5, UR42, UR7 ;  /* 0x0000002a052572a4 */ /* 0x000fe4000f8e0207 */
[----:B------:R-:W-:Y:S11]  /*6770*/  UIMAD UR36, UR6, UR54, UR4 ;  /* 0x00000036062472a4 */ /* 0x000ff6000f8e0204 */
[----:B------:R-:W-:Y:S01]  /*6780*/  @!UPT UIADD3 URZ, UPT, UPT, URZ, URZ, URZ ;  /* 0x000000fffffff290 */ /* 0x000fe2000fffe0ff */
.L_x_104:
[----:B------:R-:W-:Y:S01]  /*6790*/  UISETP.NE.AND UP0, UPT, UR38, 0x1, UPT ;  /* 0x000000012600788c */ /* 0x000fe2000bf05270 */
[----:B------:R-:W-:Y:S01]  /*67a0*/  LOP3.LUT P0, RZ, R59, 0x1b0, RZ, 0xc0, !PT ;  /* 0x000001b03bff7812 */ /* 0x000fe2000780c0ff */
[----:B------:R-:W-:Y:S01]  /*67b0*/  USHF.L.U32 UR50, UR16, 0x7, URZ ;  /* 0x0000000710327899 */ /* 0x000fe200080006ff */
[----:B------:R-:W-:Y:S01]  /*67c0*/  BSSY.RECONVERGENT B6, `(.L_x_105) ;  /* 0x0000034000067945 */ /* 0x000fe20003800200 */
[----:B------:R-:W-:Y:S01]  /*67d0*/  USHF.L.U32 UR49, UR20, 0x6, URZ ;  /* 0x0000000614317899 */ /* 0x000fe200080006ff */
[----:B------:R-:W-:Y:S06]  /*67e0*/  IADD3 R61, PT, PT, R61, 0x1, RZ ;  /* 0x000000013d3d7810 */ /* 0x000fec0007ffe0ff */
[----:B------:R-:W2:Y:S01]  /*67f0*/  @!UP0 LDCU.128 UR12, c[0x0][0xb10] ;  /* 0x00016200ff0c87ac */ /* 0x000ea20008000c00 */
[----:B------:R-:W3:Y:S01]  /*6800*/  @!UP0 LDCU UR5, c[0x0][0xb0c] ;  /* 0x00016180ff0587ac */ /* 0x000ee20008000800 */
[----:B------:R-:W4:Y:S01]  /*6810*/  @!UP0 LDCU UR10, c[0x0][0xb20] ;  /* 0x00016400ff0a87ac */ /* 0x000f220008000800 */
[----:B--2---:R-:W-:Y:S02]  /*6820*/  UIMAD.WIDE.U32 UR8, UR37, UR12, URZ ;  /* 0x0000000c250872a5 */ /* 0x004fe4000f8e00ff */
[----:B------:R-:W-:Y:S02]  /*6830*/  UIMAD.WIDE.U32 UR6, UR36, UR15, URZ ;  /* 0x0000000f240672a5 */ /* 0x000fe4000f8e00ff */
[----:B------:R-:W-:Y:S03]  /*6840*/  @!UP0 UISETP.NE.AND UP1, UPT, UR14, 0x1, UPT ;  /* 0x000000010e00888c */ /* 0x000fe6000bf25270 */
[----:B------:R-:W-:Y:S01]  /*6850*/  @!UP0 UMOV UR4, UR9 ;  /* 0x0000000900048c82 */ /* 0x000fe20008000000 */
[----:B---3--:R-:W-:Y:S02]  /*6860*/  @!UP0 UISETP.NE.AND UP2, UPT, UR5, 0x1, UPT ;  /* 0x000000010500888c */ /* 0x008fe4000bf45270 */
[----:B------:R-:W-:Y:S01]  /*6870*/  @!UP0 USHF.R.U32.HI UR4, URZ, UR13, UR4 ;  /* 0x0000000dff048299 */ /* 0x000fe20008011604 */
[----:B------:R-:W-:Y:S02]  /*6880*/  @!UP0 UMOV UR6, UR7 ;  /* 0x0000000700068c82 */ /* 0x000fe40008000000 */
[----:B----4-:R-:W-:Y:S02]  /*6890*/  @!UP0 USHF.R.U32.HI UR6, URZ, UR10, UR6 ;  /* 0x0000000aff068299 */ /* 0x010fe40008011606 */
[----:B------:R-:W-:Y:S02]  /*68a0*/  @!UP0 USEL UR7, UR37, UR4, !UP2 ;  /* 0x0000000425078287 */ /* 0x000fe4000d000000 */
[----:B------:R-:W-:Y:S04]  /*68b0*/  @!UP0 USEL UR6, UR36, UR6, !UP1 ;  /* 0x0000000624068287 */ /* 0x000fe8000c800000 */
[----:B------:R-:W-:Y:S02]  /*68c0*/  @!UP0 UIADD3 UR4, UPT, UPT, -UR7, UR6, URZ ;  /* 0x0000000607048290 */ /* 0x000fe4000fffe1ff */
[----:B------:R-:W-:Y:S02]  /*68d0*/  @!UP0 UIADD3 UR6, UPT, UPT, UR7, -UR6, URZ ;  /* 0x8000000607068290 */ /* 0x000fe4000fffe0ff */
[----:B------:R-:W-:Y:S02]  /*68e0*/  @!UP0 UIMAD UR37, UR4, UR5, UR37 ;  /* 0x00000005042582a4 */ /* 0x000fe4000f8e0225 */
[----:B------:R-:W-:Y:S01]  /*68f0*/  @!UP0 UIMAD UR36, UR6, UR14, UR36 ;  /* 0x0000000e062482a4 */ /* 0x000fe2000f8e0224 */
[----:B------:R-:W-:Y:S11]  /*6900*/  @!P0 BRA `(.L_x_106) ;  /* 0x00000000007c8947 */ /* 0x000ff60003800000 */
[----:B------:R-:W2:Y:S01]  /*6910*/  LDCU.64 UR8, c[0x4][0x80] ;  /* 0x01001000ff0877ac */ /* 0x000ea20008000a00 */
[----:B------:R-:W-:Y:S01]  /*6920*/  MOV R2, 0x0 ;  /* 0x0000000000027802 */ /* 0x000fe20000000f00 */
[----:B------:R-:W-:Y:S02]  /*6930*/  HFMA2 R12, -RZ, RZ, 0, 5.9604644775390625e-08 ;  /* 0x00000001ff0c7431 */ /* 0x000fe400000001ff */
[----:B------:R-:W-:Y:S01]  /*6940*/  IMAD.MOV.U32 R8, RZ, RZ, 0x70 ;  /* 0x00000070ff087424 */ /* 0x000fe200078e00ff */
[----:B------:R3:W4:Y:S01]  /*6950*/  LDC.64 R14, c[0x4][R2] ;  /* 0x01000000020e7b82 */ /* 0x0007220000000a00 */
[----:B------:R-:W1:Y:S01]  /*6960*/  LDCU.64 UR6, c[0x4][0x88] ;  /* 0x01001100ff0677ac */ /* 0x000e620008000a00 */
[----:B------:R-:W-:Y:S01]  /*6970*/  IMAD.MOV.U32 R13, RZ, RZ, RZ ;  /* 0x000000ffff0d7224 */ /* 0x000fe200078e00ff */
[----:B------:R-:W1:Y:S01]  /*6980*/  LDCU.64 UR4, c[0x4][0x8] ;  /* 0x01000100ff0477ac */ /* 0x000e620008000a00 */
[----:B--2---:R-:W-:Y:S01]  /*6990*/  MOV R5, UR9 ;  /* 0x0000000900057c02 */ /* 0x004fe20008000f00 */
[----:B------:R-:W-:Y:S01]  /*69a0*/  IMAD.U32 R4, RZ, RZ, UR8 ;  /* 0x00000008ff047e24 */ /* 0x000fe2000f8e00ff */
[----:B-1----:R-:W-:Y:S01]  /*69b0*/  MOV R7, UR7 ;  /* 0x0000000700077c02 */ /* 0x002fe20008000f00 */
[----:B------:R-:W-:Y:S01]  /*69c0*/  IMAD.U32 R6, RZ, RZ, UR6 ;  /* 0x00000006ff067e24 */ /* 0x000fe2000f8e00ff */
[----:B------:R-:W-:Y:S01]  /*69d0*/  MOV R11, UR5 ;  /* 0x00000005000b7c02 */ /* 0x000fe20008000f00 */
[----:B------:R-:W-:Y:S02]  /*69e0*/  IMAD.U32 R10, RZ, RZ, UR4 ;  /* 0x00000004ff0a7e24 */ /* 0x000fe4000f8e00ff */
[----:B------:R-:W-:Y:S07]  /*69f0*/  LEPC R20, `(.L_x_107) ;  /* 0x000000001014794e */ /* 0x000fee0000000000 */
[----:B---345:R-:W-:Y:S05]  /*6a00*/  CALL.ABS.NOINC R14 ;  /* 0x000000000e007343 */ /* 0x038fea0003c00000 */
.L_x_107:
[----:B------:R-:W1:Y:S01]  /*6a10*/  LDCU.64 UR8, c[0x4][0x80] ;  /* 0x01001000ff0877ac */ /* 0x000e620008000a00 */
[----:B------:R-:W2:Y:S01]  /*6a20*/  LDC.64 R2, c[0x4][R2] ;  /* 0x0100000002027b82 */ /* 0x000ea20000000a00 */
[----:B------:R-:W-:Y:S02]  /*6a30*/  HFMA2 R12, -RZ, RZ, 0, 5.9604644775390625e-08 ;  /* 0x00000001ff0c7431 */ /* 0x000fe400000001ff */
[----:B------:R-:W-:Y:S02]  /*6a40*/  IMAD.MOV.U32 R8, RZ, RZ, 0x70 ;  /* 0x00000070ff087424 */ /* 0x000fe400078e00ff */
[----:B------:R-:W-:Y:S01]  /*6a50*/  IMAD.MOV.U32 R13, RZ, RZ, RZ ;  /* 0x000000ffff0d7224 */ /* 0x000fe200078e00ff */
[----:B------:R-:W3:Y:S01]  /*6a60*/  LDCU.64 UR6, c[0x4][0x88] ;  /* 0x01001100ff0677ac */ /* 0x000ee20008000a00 */
[----:B------:R-:W4:Y:S01]  /*6a70*/  LDCU.64 UR4, c[0x4][0x8] ;  /* 0x01000100ff0477ac */ /* 0x000f220008000a00 */
[----:B-1----:R-:W-:Y:S02]  /*6a80*/  MOV R4, UR8 ;  /* 0x0000000800047c02 */ /* 0x002fe40008000f00 */
[----:B------:R-:W-:Y:S02]  /*6a90*/  MOV R5, UR9 ;  /* 0x0000000900057c02 */ /* 0x000fe40008000f00 */
[----:B---3--:R-:W-:Y:S01]  /*6aa0*/  MOV R7, UR7 ;  /* 0x0000000700077c02 */ /* 0x008fe20008000f00 */
[----:B------:R-:W-:Y:S01]  /*6ab0*/  IMAD.U32 R6, RZ, RZ, UR6 ;  /* 0x00000006ff067e24 */ /* 0x000fe2000f8e00ff */
[----:B----4-:R-:W-:Y:S01]  /*6ac0*/  MOV R11, UR5 ;  /* 0x00000005000b7c02 */ /* 0x010fe20008000f00 */
[----:B------:R-:W-:Y:S02]  /*6ad0*/  IMAD.U32 R10, RZ, RZ, UR4 ;  /* 0x00000004ff0a7e24 */ /* 0x000fe4000f8e00ff */
[----:B------:R-:W-:Y:S07]  /*6ae0*/  LEPC R20, `(.L_x_106) ;  /* 0x000000001014794e */ /* 0x000fee0000000000 */
[----:B--2---:R-:W-:Y:S05]  /*6af0*/  CALL.ABS.NOINC R2 ;  /* 0x0000000002007343 */ /* 0x004fea0003c00000 */
.L_x_106:
[----:B------:R-:W-:Y:S05]  /*6b00*/  BSYNC.RECONVERGENT B6 ;  /* 0x0000000000067941 */ /* 0x000fea0003800200 */
.L_x_105:
[----:B------:R-:W-:Y:S02]  /*6b10*/  ISETP.NE.U32.AND P0, PT, RZ, UR56, PT ;  /* 0x00000038ff007c0c */ /* 0x000fe4000bf05070 */
[C---:B------:R-:W-:Y:S02]  /*6b20*/  ISETP.NE.U32.AND P1, PT, R54.reuse, RZ, PT ;  /* 0x000000ff3600720c */ /* 0x040fe40003f25070 */
[----:B------:R-:W-:Y:S02]  /*6b30*/  ISETP.NE.U32.AND P4, PT, R54, RZ, PT ;  /* 0x000000ff3600720c */ /* 0x000fe40003f85070 */
[----:B------:R-:W-:Y:S02]  /*6b40*/  ISETP.NE.AND.EX P0, PT, RZ, UR57, PT, P0 ;  /* 0x00000039ff007c0c */ /* 0x000fe4000bf05300 */
[C---:B------:R-:W-:Y:S02]  /*6b50*/  ISETP.NE.AND.EX P1, PT, R55.reuse, RZ, PT, P1 ;  /* 0x000000ff3700720c */ /* 0x040fe40003f25310 */
[----:B------:R-:W-:Y:S02]  /*6b60*/  ISETP.NE.AND.EX P4, PT, R55, RZ, P0, P4 ;  /* 0x000000ff3700720c */ /* 0x000fe40000785340 */
[----:B------:R-:W-:Y:S02]  /*6b70*/  ISETP.NE.U32.AND P5, PT, R50, RZ, PT ;  /* 0x000000ff3200720c */ /* 0x000fe40003fa5070 */
[----:B------:R-:W-:Y:S02]  /*6b80*/  ISETP.NE.U32.AND P3, PT, RZ, UR56, PT ;  /* 0x00000038ff007c0c */ /* 0x000fe4000bf65070 */
[----:B------:R-:W-:Y:S02]  /*6b90*/  PLOP3.LUT P2, PT, PT, PT, PT, 0x8, 0x80 ;  /* 0x000000000080781c */ /* 0x000fe40003f4e170 */
[----:B------:R-:W-:Y:S02]  /*6ba0*/  ISETP.NE.AND.EX P5, PT, R51, RZ, PT, P5 ;  /* 0x000000ff3300720c */ /* 0x000fe40003fa5350 */
[----:B------:R-:W-:Y:S03]  /*6bb0*/  ISETP.NE.AND.EX P3, PT, RZ, UR57, PT, P3 ;  /* 0x00000039ff007c0c */ /* 0x000fe6000bf65330 */
[----:B------:R-:W-:Y:S01]  /*6bc0*/  @!P4 PLOP3.LUT P2, PT, P1, PT, PT, 0x80, 0x8 ;  /* 0x000000000008c81c */ /* 0x000fe20000f4f070 */
[----:B------:R-:W-:Y:S01]  /*6bd0*/  @!UPT UIADD3 URZ, UPT, UPT, URZ, URZ, URZ ;  /* 0x000000fffffff290 */ /* 0x000fe2000fffe0ff */
[----:B------:R-:W-:Y:S11]  /*6be0*/  @!P1 BRA `(.L_x_108) ;  /* 0x0000000000309947 */ /* 0x000ff60003800000 */
[----:B------:R-:W-:Y:S01]  /*6bf0*/  ISETP.NE.U32.AND P0, PT, R52, RZ, PT ;  /* 0x000000ff3400720c */ /* 0x000fe20003f05070 */
[----:B------:R-:W2:Y:S01]  /*6c00*/  LDCU.64 UR4, c[0x0][0x358] ;  /* 0x00006b00ff0477ac */ /* 0x000ea20008000a00 */
[----:B------:R-:W-:Y:S02]  /*6c10*/  IMAD.MOV.U32 R26, RZ, RZ, 0x1 ;  /* 0x00000001ff1a7424 */ /* 0x000fe400078e00ff */
[----:B------:R-:W-:Y:S11]  /*6c20*/  ISETP.NE.AND.EX P0, PT, R53, RZ, PT, P0 ;  /* 0x000000ff3500720c */ /* 0x000ff60003f05300 */
[----:B------:R-:W-:Y:S02]  /*6c30*/  @!UPT UIADD3 URZ, UPT, UPT, URZ, URZ, URZ ;  /* 0x000000fffffff290 */ /* 0x000fe4000fffe0ff */
[----:B------:R-:W3:Y:S01]  /*6c40*/  @P0 LDC.64 R2, c[0x0][0x888] ;  /* 0x00022200ff020b82 */ /* 0x000ee20000000a00 */
[----:B-1----:R-:W-:Y:S04]  /*6c50*/  @P0 IMAD R0, R54, UR60, RZ ;  /* 0x0000003c36000c24 */ /* 0x002fe8000f8e02ff */
[----:B---3--:R-:W-:Y:S04]  /*6c60*/  @P0 IMAD.WIDE R2, R0, 0x4, R2 ;  /* 0x0000000400020825 */ /* 0x008fe800078e0202 */
[----:B------:R-:W-:Y:S01]  /*6c70*/  HFMA2 R0, -RZ, RZ, 0, 5.9604644775390625e-08 ;  /* 0x00000001ff007431 */ /* 0x000fe200000001ff */
[----:B--2--5:R2:W5:Y:S04]  /*6c80*/  @P0 LDG.E R27, desc[UR4][R2.64] ;  /* 0x00000004021b0981 */ /* 0x024568000c1e1900 */
[----:B------:R-:W-:Y:S01]  /*6c90*/  @!P0 PRMT R26, R0, 0x7610, R26 ;  /* 0x00007610001a8816 */ /* 0x000fe2000000001a */
[----:B--2---:R-:W3:Y:S06]  /*6ca0*/  @!P0 LDC R27, c[0x0][0x880] ;  /* 0x00022000ff1b8b82 */ /* 0x004eec0000000800 */
.L_x_108:
[----:B------:R-:W-:Y:S05]  /*6cb0*/  @!P5 BRA `(.L_x_109) ;  /* 0x000000000024d947 */ /* 0x000fea0003800000 */
[----:B------:R-:W-:Y:S01]  /*6cc0*/  ISETP.NE.U32.AND P0, PT, R48, RZ, PT ;  /* 0x000000ff3000720c */ /* 0x000fe20003f05070 */
[----:B------:R-:W2:Y:S03]  /*6cd0*/  LDCU.64 UR4, c[0x0][0x358] ;  /* 0x00006b00ff0477ac */ /* 0x000ea60008000a00 */
[----:B------:R-:W-:Y:S11]  /*6ce0*/  ISETP.NE.AND.EX P0, PT, R49, RZ, PT, P0 ;  /* 0x000000ff3100720c */ /* 0x000ff60003f05300 */
[----:B------:R-:W-:Y:S02]  /*6cf0*/  @!UPT UIADD3 URZ, UPT, UPT, URZ, URZ, URZ ;  /* 0x000000fffffff290 */ /* 0x000fe4000fffe0ff */
[----:B------:R-:W4:Y:S01]  /*6d00*/  @P0 LDC.64 R2, c[0x0][0x8a8] ;  /* 0x00022a00ff020b82 */ /* 0x000f220000000a00 */
[----:B-1----:R-:W-:Y:S04]  /*6d10*/  @P0 IMAD R0, R50, UR60, RZ ;  /* 0x0000003c32000c24 */ /* 0x002fe8000f8e02ff */
[----:B----4-:R-:W-:Y:S05]  /*6d20*/  @P0 IMAD.WIDE R2, R0, 0x4, R2 ;  /* 0x0000000400020825 */ /* 0x010fea00078e0202 */
[----:B--2--5:R2:W5:Y:S02]  /*6d30*/  @P0 LDG.E R24, desc[UR4][R2.64] ;  /* 0x0000000402180981 */ /* 0x024564000c1e1900 */
[----:B--2---:R-:W4:Y:S02]  /*6d40*/  @!P0 LDC R24, c[0x0][0x8a0] ;  /* 0x00022800ff188b82 */ /* 0x004f240000000800 */
.L_x_109:
[----:B---3-5:R-:W-:Y:S01]  /*6d50*/  FSETP.NEU.AND P0, PT, R27, RZ, PT ;  /* 0x000000ff1b00720b */ /* 0x028fe20003f0d000 */
[----:B------:R-:W-:Y:S01]  /*6d60*/  BSSY B1, `(.L_x_110) ;  /* 0x0000038000017945 */ /* 0x000fe20003800000 */
[----:B------:R-:W-:Y:S01]  /*6d70*/  SEL R3, RZ, 0xffffffff, P3 ;  /* 0xffffffffff037807 */ /* 0x000fe20001800000 */
[----:B------:R-:W-:Y:S01]  /*6d80*/  IMAD.MOV.U32 R74, RZ, RZ, 0x1 ;  /* 0x00000001ff4a7424 */ /* 0x000fe200078e00ff */
[----:B------:R-:W-:Y:S01]  /*6d90*/  @!P4 LOP3.LUT P3, RZ, R26, 0xff, RZ, 0xc0, !PT ;  /* 0x000000ff1affc812 */ /* 0x000fe2000786c0ff */
[C---:B------:R-:W-:Y:S01]  /*6da0*/  IMAD R25, R22.reuse, 0x40, R23 ;  /* 0x0000004016197824 */ /* 0x040fe200078e0217 */
[----:B-1----:R-:W-:Y:S01]  /*6db0*/  @!P4 SEL R0, RZ, 0xffffffff, P0 ;  /* 0xffffffffff00c807 */ /* 0x002fe20000000000 */
[----:B------:R-:W-:Y:S01]  /*6dc0*/  IMAD R62, R69, -0x10, R67 ;  /* 0xfffffff0453e7824 */ /* 0x000fe200078e0243 */
[----:B------:R-:W-:Y:S01]  /*6dd0*/  LOP3.LUT R65, R65, 0x1, RZ, 0x3c, !PT ;  /* 0x0000000141417812 */ /* 0x000fe200078e3cff */
[----:B------:R-:W-:Y:S01]  /*6de0*/  IMAD.MOV.U32 R73, RZ, RZ, RZ ;  /* 0x000000ffff497224 */ /* 0x000fe200078e00ff */
[C---:B------:R-:W-:Y:S02]  /*6df0*/  @P2 SEL R0, R3.reuse, R0, !P3 ;  /* 0x0000000003002207 */ /* 0x040fe40005800000 */
[----:B------:R-:W-:Y:S02]  /*6e00*/  CS2R R46, SRZ ;  /* 0x00000000002e7805 */ /* 0x000fe4000001ff00 */
[----:B------:R-:W-:Y:S02]  /*6e10*/  LEA R72, R22, UR43, 0x3 ;  /* 0x0000002b16487c11 */ /* 0x000fe4000f8e18ff */
[----:B------:R-:W-:Y:S02]  /*6e20*/  CS2R R44, SRZ ;  /* 0x00000000002c7805 */ /* 0x000fe4000001ff00 */
[----:B------:R-:W-:Y:S02]  /*6e30*/  @!P4 LOP3.LUT R0, R0, 0x1, RZ, 0xc0, !PT ;  /* 0x000000010000c812 */ /* 0x000fe400078ec0ff */
[----:B------:R-:W-:Y:S02]  /*6e40*/  CS2R R42, SRZ ;  /* 0x00000000002a7805 */ /* 0x000fe4000001ff00 */
[----:B------:R-:W-:Y:S02]  /*6e50*/  SEL R2, RZ, 0xffffffff, P0 ;  /* 0xffffffffff027807 */ /* 0x000fe40000000000 */
[----:B------:R-:W-:Y:S02]  /*6e60*/  CS2R R40, SRZ ;  /* 0x0000000000287805 */ /* 0x000fe4000001ff00 */
[----:B------:R-:W-:Y:S02]  /*6e70*/  ISETP.NE.U32.OR P5, PT, R0, 0x1, P4 ;  /* 0x000000010000780c */ /* 0x000fe400027a5470 */
[----:B------:R-:W-:Y:S02]  /*6e80*/  CS2R R38, SRZ ;  /* 0x0000000000267805 */ /* 0x000fe4000001ff00 */
[----:B------:R-:W-:Y:S02]  /*6e90*/  LOP3.LUT P4, R60, R26, 0xff, RZ, 0xc0, !PT ;  /* 0x000000ff1a3c7812 */ /* 0x000fe4000788c0ff */
[----:B------:R-:W-:Y:S02]  /*6ea0*/  CS2R R36, SRZ ;  /* 0x0000000000247805 */ /* 0x000fe4000001ff00 */
[----:B------:R-:W-:Y:S02]  /*6eb0*/  P2R R71, PR, RZ, 0x20 ;  /* 0x00000020ff477803 */ /* 0x000fe40000000000 */
[----:B------:R-:W-:Y:S02]  /*6ec0*/  CS2R R34, SRZ ;  /* 0x0000000000227805 */ /* 0x000fe4000001ff00 */
[----:B------:R-:W-:Y:S02]  /*6ed0*/  @P1 SEL R2, R3, R2, !P4 ;  /* 0x0000000203021207 */ /* 0x000fe40006000000 */
[----:B------:R-:W-:Y:S02]  /*6ee0*/  CS2R R32, SRZ ;  /* 0x0000000000207805 */ /* 0x000fe4000001ff00 */
[----:B------:R-:W-:Y:S02]  /*6ef0*/  LOP3.LUT R2, R2, 0x1, RZ, 0xc0, !PT ;  /* 0x0000000102027812 */ /* 0x000fe400078ec0ff */
[----:B------:R-:W-:Y:S02]  /*6f00*/  @P5 SHF.L.U32 R0, R65, 0x1f, RZ ;  /* 0x0000001f41005819 */ /* 0x000fe400000006ff */
[----:B------:R-:W-:Y:S02]  /*6f10*/  ISETP.NE.U32.AND P0, PT, R2, 0x1, PT ;  /* 0x000000010200780c */ /* 0x000fe40003f05070 */
[----:B------:R1:W2:Y:S02]  /*6f20*/  @P5 SYNCS.PHASECHK.TRANS64.TRYWAIT P3, [UR43+0x20], R0 ;  /* 0x00002000ff0055a7 */ /* 0x0002a4000806112b */
[----:B------:R-:W-:Y:S02]  /*6f30*/  P2R R75, PR, RZ, 0x1 ;  /* 0x00000001ff4b7803 */ /* 0x000fe40000000000 */
[----:B-1----:R-:W-:Y:S04]  /*6f40*/  SHF.L.U32 R0, R64, 0x1f, RZ ;  /* 0x0000001f40007819 */ /* 0x002fe800000006ff */
[----:B------:R1:W3:Y:S01]  /*6f50*/  SYNCS.PHASECHK.TRANS64.TRYWAIT P2, [R72+URZ+0x90], R0 ;  /* 0x00009000480075a7 */ /* 0x0002e200080411ff */
[----:B--2---:R-:W-:Y:S01]  /*6f60*/  @P5 SEL R74, RZ, 0x1, !P3 ;  /* 0x00000001ff4a5807 */ /* 0x004fe20005800000 */
[----:B-1----:R-:W-:Y:S06]  /*6f70*/  @!P5 BRA `(.L_x_111) ;  /* 0x000000000058d947 */ /* 0x002fec0003800000 */
[----:B------:R-:W-:Y:S01]  /*6f80*/  IMAD.MOV.U32 R46, RZ, RZ, RZ ;  /* 0x000000ffff2e7224 */ /* 0x000fe200078e00ff */
[----:B------:R-:W-:Y:S01]  /*6f90*/  ISETP.NE.AND P0, PT, R74, RZ, PT ;  /* 0x000000ff4a00720c */ /* 0x000fe20003f05270 */
[----:B------:R-:W-:Y:S01]  /*6fa0*/  BSSY B0, `(.L_x_112) ;  /* 0x000000c000007945 */ /* 0x000fe20003800000 */
[----:B------:R-:W-:Y:S02]  /*6fb0*/  CS2R R34, SRZ ;  /* 0x0000000000227805 */ /* 0x000fe4000001ff00 */
[----:B------:R-:W-:Y:S02]  /*6fc0*/  CS2R R32, SRZ ;  /* 0x0000000000207805 */ /* 0x000fe4000001ff00 */
[----:B------:R-:W-:Y:S02]  /*6fd0*/  CS2R R38, SRZ ;  /* 0x0000000000267805 */ /* 0x000fe4000001ff00 */
[----:B------:R-:W-:Y:S02]  /*6fe0*/  CS2R R36, SRZ ;  /* 0x0000000000247805 */ /* 0x000fe4000001ff00 */
[----:B------:R-:W-:Y:S02]  /*6ff0*/  CS2R R42, SRZ ;  /* 0x00000000002a7805 */ /* 0x000fe4000001ff00 */
[----:B------:R-:W-:Y:S02]  /*7000*/  CS2R R40, SRZ ;  /* 0x0000000000287805 */ /* 0x000fe4000001ff00 */
[----:B------:R-:W-:Y:S01]  /*7010*/  CS2R R44, SRZ ;  /* 0x00000000002c7805 */ /* 0x000fe2000001ff00 */
[----:B------:R-:W-:Y:S06]  /*7020*/  @P0 BRA `(.L_x_113) ;  /* 0x00000000000c0947 */ /* 0x000fec0003800000 */
[----:B------:R-:W-:Y:S04]  /*7030*/  SHF.L.U32 R3, R65, 0x1f, RZ ;  /* 0x0000001f41037819 */ /* 0x000fe800000006ff */
[----:B------:R-:W1:Y:S02]  /*7040*/  SYNCS.PHASECHK.TRANS64.TRYWAIT P0, [UR43+0x20], R3 ;  /* 0x00002003ff0075a7 */ /* 0x000e64000800112b */
[----:B-1----:R-:W-:Y:S05]  /*7050*/  @!P0 BRA `(.L_x_114) ;  /* 0x0000002800a48947 */ /* 0x002fea0003800000 */
.L_x_113:
[----:B------:R-:W-:Y:S05]  /*7060*/  BSYNC B0 ;  /* 0x0000000000007941 */ /* 0x000fea0003800000 */
.L_x_112:
[----:B------:R-:W-:Y:S01]  /*7070*/  ISETP.NE.AND P0, PT, R75, RZ, PT ;  /* 0x000000ff4b00720c */ /* 0x000fe20003f05270 */
[----:B------:R-:W-:Y:S11]  /*7080*/  HFMA2 R73, -RZ, RZ, 0, 5.9604644775390625e-08 ;  /* 0x00000001ff497431 */ /* 0x000ff600000001ff */
[----:B------:R-:W-:Y:S01]  /*7090*/  @!UPT UIADD3 URZ, UPT, UPT, URZ, URZ, URZ ;  /* 0x000000fffffff290 */ /* 0x000fe2000fffe0ff */
[----:B------:R2:W1:Y:S04]  /*70a0*/  @P0 LDS.128 R32, [R68] ;  /* 0x0000000044200984 */ /* 0x0004680000000c00 */
[----:B------:R2:W1:Y:S04]  /*70b0*/  @P0 LDS.128 R36, [R67+0x10] ;  /* 0x0000100043240984 */ /* 0x0004680000000c00 */
[----:B------:R2:W1:Y:S04]  /*70c0*/  @P0 LDS.128 R40, [R66+0x20] ;  /* 0x0000200042280984 */ /* 0x0004680000000c00 */
[----:B------:R2:W1:Y:S02]  /*70d0*/  @P0 LDS.128 R44, [R62+0x30] ;  /* 0x000030003e2c0984 */ /* 0x0004640000000c00 */
.L_x_111:
[----:B------:R-:W-:Y:S05]  /*70e0*/  BSYNC B1 ;  /* 0x0000000000017941 */ /* 0x000fea0003800000 */
.L_x_110:
[----:B-1----:R-:W-:Y:S04]  /*70f0*/  SHF.R.U32.HI R2, RZ, 0x15, R25 ;  /* 0x00000015ff027819 */ /* 0x002fe80000011619 */
[----:B------:R-:W-:Y:S01]  /*7100*/  LOP3.LUT P0, RZ, R2, 0x3, R56, 0x48, !PT ;  /* 0x0000000302ff7812 */ /* 0x000fe20007804838 */
[----:B------:R-:W-:Y:S01]  /*7110*/  @!UPT UIADD3 URZ, UPT, UPT, URZ, URZ, URZ ;  /* 0x000000fffffff290 */ /* 0x000fe2000fffe0ff */
[----:B---3--:R-:W-:Y:S11]  /*7120*/  @P2 BRA `(.L_x_115) ;  /* 0x0000000000082947 */ /* 0x008ff60003800000 */
[----:B------:R-:W1:Y:S02]  /*7130*/  SYNCS.PHASECHK.TRANS64.TRYWAIT P1, [R72+URZ+0x90], R0 ;  /* 0x00009000480075a7 */ /* 0x000e6400080211ff */
[----:B-1----:R-:W-:Y:S05]  /*7140*/  @!P1 BRA `(.L_x_116) ;  /* 0x0000002800809947 */ /* 0x002fea0003800000 */
.L_x_115:
[----:B------:R-:W-:Y:S05]  /*7150*/  @!P0 BRA `(.L_x_117) ;  /* 0x0000000000408947 */ /* 0x000fea0003800000 */
[----:B------:R-:W3:Y:S01]  /*7160*/  LDCU.64 UR8, c[0x4][0x70] ;  /* 0x01000e00ff0877ac */ /* 0x000ee20008000a00 */
[----:B------:R-:W-:Y:S01]  /*7170*/  MOV R3, 0x0 ;  /* 0x0000000000037802 */ /* 0x000fe20000000f00 */
[----:B------:R-:W-:Y:S02]  /*7180*/  HFMA2 R12, -RZ, RZ, 0, 5.9604644775390625e-08 ;  /* 0x00000001ff0c7431 */ /* 0x000fe400000001ff */
[----:B------:R-:W-:Y:S02]  /*7190*/  IMAD.MOV.U32 R8, RZ, RZ, 0x192 ;  /* 0x00000192ff087424 */ /* 0x000fe400078e00ff */
[----:B------:R-:W-:Y:S01]  /*71a0*/  IMAD.MOV.U32 R13, RZ, RZ, RZ ;  /* 0x000000ffff0d7224 */ /* 0x000fe200078e00ff */
[----:B------:R-:W5:Y:S01]  /*71b0*/  LDCU.64 UR6, c[0x4][0x78] ;  /* 0x01000f00ff0677ac */ /* 0x000f620008000a00 */
[----:B------:R-:W1:Y:S01]  /*71c0*/  LDC.64 R2, c[0x4][R3] ;  /* 0x0100000003027b82 */ /* 0x000e620000000a00 */
[----:B------:R-:W2:Y:S01]  /*71d0*/  LDCU.64 UR4, c[0x4][0x10] ;  /* 0x01000200ff0477ac */ /* 0x000ea20008000a00 */
[----:B---3--:R-:W-:Y:S01]  /*71e0*/  MOV R5, UR9 ;  /* 0x0000000900057c02 */ /* 0x008fe20008000f00 */
[----:B------:R-:W-:Y:S01]  /*71f0*/  IMAD.U32 R4, RZ, RZ, UR8 ;  /* 0x00000008ff047e24 */ /* 0x000fe2000f8e00ff */
[----:B-----5:R-:W-:Y:S01]  /*7200*/  MOV R7, UR7 ;  /* 0x0000000700077c02 */ /* 0x020fe20008000f00 */
[----:B------:R-:W-:Y:S01]  /*7210*/  IMAD.U32 R6, RZ, RZ, UR6 ;  /* 0x00000006ff067e24 */ /* 0x000fe2000f8e00ff */
[----:B--2---:R-:W-:Y:S01]  /*7220*/  MOV R11, UR5 ;  /* 0x00000005000b7c02 */ /* 0x004fe20008000f00 */
[----:B------:R-:W-:Y:S02]  /*7230*/  IMAD.U32 R10, RZ, RZ, UR4 ;  /* 0x00000004ff0a7e24 */ /* 0x000fe4000f8e00ff */
[----:B------:R-:W-:Y:S07]  /*7240*/  LEPC R20, `(.L_x_117) ;  /* 0x000000001014794e */ /* 0x000fee0000000000 */
[----:B-1--4-:R-:W-:Y:S05]  /*7250*/  CALL.ABS.NOINC R2 ;  /* 0x0000000002007343 */ /* 0x012fea0003c00000 */
.L_x_117:
[----:B------:R-:W-:Y:S05]  /*7260*/  WARPSYNC.ALL ;  /* 0x0000000000007948 */ /* 0x000fea0003800000 */
[----:B------:R-:W-:Y:S01]  /*7270*/  R2UR UR4, R25 ;  /* 0x00000000190472ca */ /* 0x000fe200000e0000 */
[----:B------:R-:W-:Y:S01]  /*7280*/  BSSY.RECONVERGENT B0, `(.L_x_118) ;  /* 0x0000039000007945 */ /* 0x000fe20003800200 */
[----:B------:R-:W-:Y:S11]  /*7290*/  ISETP.NE.AND P0, PT, R70, RZ, PT ;  /* 0x000000ff4600720c */ /* 0x000ff60003f05270 */
[----:B------:R-:W1:Y:S02]  /*72a0*/  LDTM.x16 R4, tmem[UR4] ;  /* 0x00000004000479ee */ /* 0x000e640008240000 */
[C---:B-1--4-:R-:W-:Y:S01]  /*72b0*/  FMUL R0, R24.reuse, R4 ;  /* 0x0000000418007220 */ /* 0x052fe20000400000 */
[C---:B------:R-:W-:Y:S01]  /*72c0*/  FMUL R2, R24.reuse, R5 ;  /* 0x0000000518027220 */ /* 0x040fe20000400000 */
[C---:B------:R-:W-:Y:S01]  /*72d0*/  FMUL R3, R24.reuse, R6 ;  /* 0x0000000618037220 */ /* 0x040fe20000400000 */
[C---:B------:R-:W-:Y:S01]  /*72e0*/  FMUL R7, R24.reuse, R7 ;  /* 0x0000000718077220 */ /* 0x040fe20000400000 */
[C---:B------:R-:W-:Y:S01]  /*72f0*/  FFMA R28, R27.reuse, R32, R0 ;  /* 0x000000201b1c7223 */ /* 0x040fe20000000000 */
        /* <DEDUP_REMOVED lines=10> */
[----:B------:R1:W-:Y:S01]  /*73a0*/  STS.128 [R68], R28 ;  /* 0x0000001c44007388 */ /* 0x0003e20000000c00 */
        /* <DEDUP_REMOVED lines=8> */
[----:B------:R1:W-:Y:S01]  /*7430*/  STS.128 [R67+0x10], R4 ;  /* 0x0000100443007388 */ /* 0x0003e20000000c00 */
[C---:B------:R-:W-:Y:S01]  /*7440*/  FMUL R13, R24.reuse, R17 ;  /* 0x00000011180d7220 */ /* 0x040fe20000400000 */
[C---:B------:R-:W-:Y:S01]  /*7450*/  FFMA R10, R27.reuse, R42, R10 ;  /* 0x0000002a1b0a7223 */ /* 0x040fe2000000000a */
[C---:B------:R-:W-:Y:S01]  /*7460*/  FMUL R14, R24.reuse, R18 ;  /* 0x00000012180e7220 */ /* 0x040fe20000400000 */
[C---:B------:R-:W-:Y:S01]  /*7470*/  FFMA R11, R27.reuse, R43, R15 ;  /* 0x0000002b1b0b7223 */ /* 0x040fe2000000000f */
[----:B------:R-:W-:Y:S01]  /*7480*/  FMUL R19, R24, R19 ;  /* 0x0000001318137220 */ /* 0x000fe20000400000 */
[C---:B------:R-:W-:Y:S01]  /*7490*/  FFMA R12, R27.reuse, R44, R12 ;  /* 0x0000002c1b0c7223 */ /* 0x040fe2000000000c */
[C---:B------:R-:W-:Y:S01]  /*74a0*/  FFMA R13, R27.reuse, R45, R13 ;  /* 0x0000002d1b0d7223 */ /* 0x040fe2000000000d */
[C---:B------:R-:W-:Y:S01]  /*74b0*/  FFMA R14, R27.reuse, R46, R14 ;  /* 0x0000002e1b0e7223 */ /* 0x040fe2000000000e */
[----:B------:R1:W-:Y:S01]  /*74c0*/  STS.128 [R66+0x20], R8 ;  /* 0x0000200842007388 */ /* 0x0003e20000000c00 */
[----:B------:R-:W-:Y:S05]  /*74d0*/  FFMA R15, R27, R47, R19 ;  /* 0x0000002f1b0f7223 */ /* 0x000fea0000000013 */
[----:B------:R1:W-:Y:S01]  /*74e0*/  STS.128 [R62+0x30], R12 ;  /* 0x0000300c3e007388 */ /* 0x0003e20000000c00 */
[----:B------:R-:W-:Y:S01]  /*74f0*/  @!PT LDS RZ, [RZ] ;  /* 0x00000000fffff984 */ /* 0x000fe20000000800 */
[----:B------:R-:W-:Y:S01]  /*7500*/  @!PT LDS RZ, [RZ] ;  /* 0x00000000fffff984 */ /* 0x000fe20000000800 */
[----:B------:R-:W-:Y:S01]  /*7510*/  @!PT LDS RZ, [RZ] ;  /* 0x00000000fffff984 */ /* 0x000fe20000000800 */
[----:B------:R-:W-:Y:S01]  /*7520*/  @!PT LDS RZ, [RZ] ;  /* 0x00000000fffff984 */ /* 0x000fe20000000800 */
[----:B------:R3:W-:Y:S06]  /*7530*/  MEMBAR.ALL.CTA ;  /* 0x0000000000007992 */ /* 0x0007ec0000008000 */
[----:B---3--:R-:W3:Y:S02]  /*7540*/  FENCE.VIEW.ASYNC.S ;  /* 0x00000000000073c6 */ /* 0x008ee40000000000 */
[----:B---3--:R-:W-:Y:S06]  /*7550*/  BAR.SYNC.DEFER_BLOCKING 0x1, 0x80 ;  /* 0x0042000000007b1d */ /* 0x008fec0000010000 */
[----:B------:R-:W-:Y:S05]  /*7560*/  @P0 BRA `(.L_x_119) ;  /* 0x0000000000280947 */ /* 0x000fea0003800000 */
[----:B------:R-:W3:Y:S01]  /*7570*/  LDCU.64 UR6, c[0x0][0x348] ;  /* 0x00006900ff0677ac */ /* 0x000ee20008000a00 */
[----:B------:R-:W-:Y:S01]  /*7580*/  UIADD3 UR4, UPT, UPT, UR43, 0x200, URZ ;  /* 0x000002002b047890 */ /* 0x000fe2000fffe0ff */
[----:B------:R-:W-:Y:S05]  /*7590*/  UMOV UR51, UR60 ;  /* 0x0000003c00337c82 */ /* 0x000fea0008000000 */
[----:B------:R-:W-:Y:S04]  /*75a0*/  MOV R59, UR4 ;  /* 0x00000004003b7c02 */ /* 0x000fe80008000f00 */
[----:B------:R-:W-:Y:S01]  /*75b0*/  R2UR UR48, R59 ;  /* 0x000000003b3072ca */ /* 0x000fe200000e0000 */
[----:B---3--:R-:W-:Y:S04]  /*75c0*/  UIADD3 UR4, UP0, UPT, UR6, 0x680, URZ ;  /* 0x0000068006047890 */ /* 0x008fe8000ff1e0ff */
[----:B------:R-:W-:Y:S09]  /*75d0*/  UIADD3.X UR5, UPT, UPT, URZ, UR7, URZ, UP0, !UPT ;  /* 0x00000007ff057290 */ /* 0x000ff200087fe4ff */
[----:B------:R3:W-:Y:S01]  /*75e0*/  UTMASTG.3D [UR48], [UR4] ;  /* 0x00000030040073b5 */ /* 0x0007e20008010000 */
[----:B------:R0:W-:Y:S01]  /*75f0*/  UTMACMDFLUSH ;  /* 0x00000000000079b7 */ /* 0x0001e20000000000 */
[----:B---3--:R-:W-:Y:S04]  /*7600*/  DEPBAR.LE SB0, 0x1 ;  /* 0x000080400000791a */ /* 0x008fe80000000000 */
.L_x_119:
[----:B------:R-:W-:Y:S05]  /*7610*/  BSYNC.RECONVERGENT B0 ;  /* 0x0000000000007941 */ /* 0x000fea0003800200 */
.L_x_118:
[----:B------:R-:W-:Y:S01]  /*7620*/  BAR.SYNC.DEFER_BLOCKING 0x1, 0x80 ;  /* 0x0042000000007b1d */ /* 0x000fe20000010000 */
[----:B------:R-:W-:Y:S01]  /*7630*/  ISETP.NE.AND P1, PT, R71, RZ, PT ;  /* 0x000000ff4700720c */ /* 0x000fe20003f25270 */
[----:B------:R-:W-:Y:S01]  /*7640*/  UISETP.NE.AND UP0, UPT, UR46, URZ, UPT ;  /* 0x000000ff2e00728c */ /* 0x000fe2000bf05270 */
[----:B------:R-:W-:Y:S11]  /*7650*/  LEA R2, R73, UR43, 0x3 ;  /* 0x0000002b49027c11 */ /* 0x000ff6000f8e18ff */
[----:B------:R-:W-:Y:S01]  /*7660*/  @P1 SHF.L.U32 R3, R65, 0x1f, RZ ;  /* 0x0000001f41031819 */ /* 0x000fe200000006ff */
[----:B------:R-:W-:Y:S06]  /*7670*/  BRA.U !UP0, `(.L_x_120) ;  /* 0x0000000108247547 */ /* 0x000fec000b800000 */
[----:B-1----:R-:W-:Y:S01]  /*7680*/  IMAD.U32 R4, RZ, RZ, UR45 ;  /* 0x0000002dff047e24 */ /* 0x002fe2000f8e00ff */
[----:B------:R-:W-:Y:S01]  /*7690*/  MOV R0, UR61 ;  /* 0x0000003d00007c02 */ /* 0x000fe20008000f00 */
[----:B------:R-:W-:Y:S03]  /*76a0*/  UIADD3 UR4, UPT, UPT, UR45, 0x1, URZ ;  /* 0x000000012d047890 */ /* 0x000fe6000fffe0ff */
[----:B------:R-:W-:Y:S01]  /*76b0*/  @P1 LEA R4, R4, UR43, 0x3 ;  /* 0x0000002b04041c11 */ /* 0x000fe2000f8e18ff */
[----:B------:R-:W-:Y:S04]  /*76c0*/  UISETP.NE.AND UP0, UPT, UR4, 0x4, UPT ;  /* 0x000000040400788c */ /* 0x000fe8000bf05270 */
[----:B------:R-:W-:Y:S01]  /*76d0*/  @P1 VIADD R4, R4, 0x40 ;  /* 0x0000004004041836 */ /* 0x000fe20000000000 */
[----:B------:R-:W-:Y:S04]  /*76e0*/  USEL UR45, UR4, URZ, UP0 ;  /* 0x000000ff042d7287 */ /* 0x000fe80008000000 */
[----:B------:R-:W-:Y:S04]  /*76f0*/  @P1 PRMT R0, R0, 0x654, R4 ;  /* 0x0000065400001816 */ /* 0x000fe80000000004 */
[----:B------:R3:W-:Y:S04]  /*7700*/  @P1 SYNCS.ARRIVE.TRANS64.RED.A1T0 RZ, [R0+URZ], RZ ;  /* 0x000000ff00ff19a7 */ /* 0x0007e800081004ff */
.L_x_120:
[----:B------:R-:W4:Y:S01]  /*7710*/  @P1 SYNCS.PHASECHK.TRANS64.TRYWAIT P0, [R2+URZ+0x20], R3 ;  /* 0x00002003020015a7 */ /* 0x000f2200080011ff */
[----:B------:R-:W-:Y:S01]  /*7720*/  BSSY B1, `(.L_x_121) ;  /* 0x0000016000017945 */ /* 0x000fe20003800000 */
[----:B----4-:R-:W-:Y:S03]  /*7730*/  @P1 SEL R74, RZ, 0x1, !P0 ;  /* 0x00000001ff4a1807 */ /* 0x010fe60004000000 */
[----:B------:R-:W-:Y:S05]  /*7740*/  @!P1 BRA `(.L_x_122) ;  /* 0x00000000004c9947 */ /* 0x000fea0003800000 */
[----:B------:R-:W-:Y:S01]  /*7750*/  ISETP.NE.AND P0, PT, R74, RZ, PT ;  /* 0x000000ff4a00720c */ /* 0x000fe20003f05270 */
[----:B------:R-:W-:Y:S01]  /*7760*/  BSSY B0, `(.L_x_123) ;  /* 0x000000b000007945 */ /* 0x000fe20003800000 */
[----:B------:R-:W-:Y:S11]  /*7770*/  ISETP.NE.AND P1, PT, R75, RZ, PT ;  /* 0x000000ff4b00720c */ /* 0x000ff60003f25270 */
[----:B------:R-:W-:Y:S02]  /*7780*/  @!UPT UIADD3 URZ, UPT, UPT, URZ, URZ, URZ ;  /* 0x000000fffffff290 */ /* 0x000fe4000fffe0ff */
[C---:B-1----:R-:W-:Y:S01]  /*7790*/  @P1 IMAD R6, R73.reuse, 0x2000, R68 ;  /* 0x0000200049061824 */ /* 0x042fe200078e0244 */
[C---:B------:R-:W-:Y:S01]  /*77a0*/  @P1 LEA R4, R73.reuse, R66, 0xd ;  /* 0x0000004249041211 */ /* 0x040fe200078e68ff */
[C---:B------:R-:W-:Y:S02]  /*77b0*/  @P1 IMAD R5, R73.reuse, 0x2000, R67 ;  /* 0x0000200049051824 */ /* 0x040fe400078e0243 */
[----:B------:R-:W-:Y:S01]  /*77c0*/  @P1 IMAD R3, R73, 0x2000, R62 ;  /* 0x0000200049031824 */ /* 0x000fe200078e023e */
[----:B------:R-:W-:Y:S06]  /*77d0*/  @P0 BRA `(.L_x_124) ;  /* 0x00000000000c0947 */ /* 0x000fec0003800000 */
[----:B---3--:R-:W-:Y:S04]  /*77e0*/  SHF.L.U32 R0, R65, 0x1f, RZ ;  /* 0x0000001f41007819 */ /* 0x008fe800000006ff */
[----:B------:R-:W1:Y:S02]  /*77f0*/  SYNCS.PHASECHK.TRANS64.TRYWAIT P0, [R2+URZ+0x20], R0 ;  /* 0x00002000020075a7 */ /* 0x000e6400080011ff */
[----:B-1----:R-:W-:Y:S05]  /*7800*/  @!P0 BRA `(.L_x_125) ;  /* 0x0000002000e48947 */ /* 0x002fea0003800000 */
.L_x_124:
[----:B------:R-:W-:Y:S05]  /*7810*/  BSYNC B0 ;  /* 0x0000000000007941 */ /* 0x000fea0003800000 */
.L_x_123:
[----:B------:R-:W-:Y:S02]  /*7820*/  ISETP.NE.AND P0, PT, R75, RZ, PT ;  /* 0x000000ff4b00720c */ /* 0x000fe40003f05270 */
[----:B------:R-:W-:Y:S11]  /*7830*/  IADD3 R73, PT, PT, R73, 0x1, RZ ;  /* 0x0000000149497810 */ /* 0x000ff60007ffe0ff */
[----:B------:R4:W1:Y:S04]  /*7840*/  @P0 LDS.128 R32, [R6] ;  /* 0x0000000006200984 */ /* 0x0008680000000c00 */
[----:B------:R4:W1:Y:S04]  /*7850*/  @P0 LDS.128 R36, [R5+0x10] ;  /* 0x0000100005240984 */ /* 0x0008680000000c00 */
[----:B------:R4:W1:Y:S04]  /*7860*/  @P0 LDS.128 R40, [R4+0x20] ;  /* 0x0000200004280984 */ /* 0x0008680000000c00 */
[----:B------:R4:W1:Y:S02]  /*7870*/  @P0 LDS.128 R44, [R3+0x30] ;  /* 0x00003000032c0984 */ /* 0x0008640000000c00 */
.L_x_122:
[----:B------:R-:W-:Y:S05]  /*7880*/  BSYNC B1 ;  /* 0x0000000000017941 */ /* 0x000fea0003800000 */
.L_x_121:
[----:B-1-3--:R-:W-:Y:S05]  /*7890*/  VIADD R0, R25, 0x10 ;  /* 0x0000001019007836 */ /* 0x00afea0000000000 */
[----:B------:R-:W-:Y:S04]  /*78a0*/  SHF.R.U32.HI R0, RZ, 0x15, R0 ;  /* 0x00000015ff007819 */ /* 0x000fe80000011600 */
[----:B------:R-:W-:Y:S11]  /*78b0*/  LOP3.LUT P0, RZ, R0, 0x3, R56, 0x48, !PT ;  /* 0x0000000300ff7812 */ /* 0x000ff60007804838 */
[----:B------:R-:W-:Y:S02]  /*78c0*/  @!UPT UIADD3 URZ, UPT, UPT, URZ, URZ, URZ ;  /* 0x000000fffffff290 */ /* 0x000fe4000fffe0ff */
[----:B------:R-:W-:Y:S05]  /*78d0*/  @!P0 BRA `(.L_x_126) ;  /* 0x0000000000408947 */ /* 0x000fea0003800000 */
[----:B------:R-:W1:Y:S01]  /*78e0*/  LDCU.64 UR8, c[0x4][0x70] ;  /* 0x01000e00ff0877ac */ /* 0x000e620008000a00 */
[----:B----4-:R-:W-:Y:S01]  /*78f0*/  MOV R3, 0x0 ;  /* 0x0000000000037802 */ /* 0x010fe20000000f00 */
[----:B------:R-:W-:Y:S02]  /*7900*/  HFMA2 R12, -RZ, RZ, 0, 5.9604644775390625e-08 ;  /* 0x00000001ff0c7431 */ /* 0x000fe400000001ff */
[----:B------:R-:W-:Y:S02]  /*7910*/  IMAD.MOV.U32 R8, RZ, RZ, 0x192 ;  /* 0x00000192ff087424 */ /* 0x000fe400078e00ff */
[----:B------:R-:W-:Y:S01]  /*7920*/  IMAD.MOV.U32 R13, RZ, RZ, RZ ;  /* 0x000000ffff0d7224 */ /* 0x000fe200078e00ff */
[----:B------:R-:W3:Y:S01]  /*7930*/  LDCU.64 UR6, c[0x4][0x78] ;  /* 0x01000f00ff0677ac */ /* 0x000ee20008000a00 */
[----:B------:R-:W4:Y:S01]  /*7940*/  LDC.64 R2, c[0x4][R3] ;  /* 0x0100000003027b82 */ /* 0x000f220000000a00 */
[----:B------:R-:W5:Y:S01]  /*7950*/  LDCU.64 UR4, c[0x4][0x10] ;  /* 0x01000200ff0477ac */ /* 0x000f620008000a00 */
[----:B-1----:R-:W-:Y:S01]  /*7960*/  MOV R5, UR9 ;  /* 0x0000000900057c02 */ /* 0x002fe20008000f00 */
[----:B------:R-:W-:Y:S01]  /*7970*/  IMAD.U32 R4, RZ, RZ, UR8 ;  /* 0x00000008ff047e24 */ /* 0x000fe2000f8e00ff */
[----:B---3--:R-:W-:Y:S01]  /*7980*/  MOV R7, UR7 ;  /* 0x0000000700077c02 */ /* 0x008fe20008000f00 */
[----:B------:R-:W-:Y:S01]  /*7990*/  IMAD.U32 R6, RZ, RZ, UR6 ;  /* 0x00000006ff067e24 */ /* 0x000fe2000f8e00ff */
[----:B-----5:R-:W-:Y:S01]  /*79a0*/  MOV R11, UR5 ;  /* 0x00000005000b7c02 */ /* 0x020fe20008000f00 */
[----:B------:R-:W-:Y:S02]  /*79b0*/  IMAD.U32 R10, RZ, RZ, UR4 ;  /* 0x00000004ff0a7e24 */ /* 0x000fe4000f8e00ff */
[----:B------:R-:W-:Y:S07]  /*79c0*/  LEPC R20, `(.L_x_126) ;  /* 0x000000001014794e */ /* 0x000fee0000000000 */
[----:B--2-4-:R-:W-:Y:S05]  /*79d0*/  CALL.ABS.NOINC R2 ;  /* 0x0000000002007343 */ /* 0x014fea0003c00000 */
.L_x_126:
[----:B------:R-:W-:Y:S05]  /*79e0*/  WARPSYNC.ALL ;  /* 0x0000000000007948 */ /* 0x000fea0003800000 */
[----:B------:R-:W-:Y:S01]  /*79f0*/  R2UR UR4, R25 ;  /* 0x00000000190472ca */ /* 0x000fe200000e0000 */
[----:B------:R-:W-:Y:S01]  /*7a00*/  BSSY.RECONVERGENT B0, `(.L_x_127) ;  /* 0x0000041000007945 */ /* 0x000fe20003800200 */
[----:B------:R-:W-:Y:S02]  /*7a10*/  ISETP.NE.AND P6, PT, R71, RZ, PT ;  /* 0x000000ff4700720c */ /* 0x000fe40003fc5270 */
[----:B------:R-:W-:Y:S02]  /*7a20*/  ISETP.NE.AND P0, PT, R70, RZ, PT ;  /* 0x000000ff4600720c */ /* 0x000fe40003f05270 */
[----:B------:R-:W-:Y:S07]  /*7a30*/  MOV R20, UR45 ;  /* 0x0000002d00147c02 */ /* 0x000fee0008000f00 */
[----:B----4-:R-:W1:Y:S02]  /*7a40*/  LDTM.x16 R4, tmem[UR4+0x10] ;  /* 0x00001004000479ee */ /* 0x010e640008240000 */
[----:B------:R-:W-:Y:S01]  /*7a50*/  @P6 LEA R20, R20, UR43, 0x3 ;  /* 0x0000002b14146c11 */ /* 0x000fe2000f8e18ff */
[C---:B-1----:R-:W-:Y:S01]  /*7a60*/  FMUL R0, R24.reuse, R4 ;  /* 0x0000000418007220 */ /* 0x042fe20000400000 */
        /* <DEDUP_REMOVED lines=33> */
[----:B------:R-:W-:Y:S01]  /*7c80*/  FFMA R15, R27, R47, R19 ;  /* 0x0000002f1b0f7223 */ /* 0x000fe20000000013 */
[----:B------:R-:W-:Y:S02]  /*7c90*/  MOV R16, UR61 ;  /* 0x0000003d00107c02 */ /* 0x000fe40008000f00 */
[----:B------:R-:W-:Y:S02]  /*7ca0*/  @P6 IADD3 R17, PT, PT, R20, 0x40, RZ ;  /* 0x0000004014116810 */ /* 0x000fe40007ffe0ff */
[----:B------:R1:W-:Y:S01]  /*7cb0*/  STS.128 [R62+0x2030], R12 ;  /* 0x0020300c3e007388 */ /* 0x0003e20000000c00 */
[----:B------:R-:W-:Y:S02]  /*7cc0*/  LEA R0, R73, UR43, 0x3 ;  /* 0x0000002b49007c11 */ /* 0x000fe4000f8e18ff */
[----:B------:R-:W-:Y:S01]  /*7cd0*/  @P6 PRMT R16, R16, 0x654, R17 ;  /* 0x0000065410106816 */ /* 0x000fe20000000011 */
[----:B------:R-:W-:Y:S01]  /*7ce0*/  @!PT LDS RZ, [RZ] ;  /* 0x00000000fffff984 */ /* 0x000fe20000000800 */
[----:B------:R-:W-:Y:S01]  /*7cf0*/  @!PT LDS RZ, [RZ] ;  /* 0x00000000fffff984 */ /* 0x000fe20000000800 */
[----:B------:R-:W-:Y:S01]  /*7d00*/  @!PT LDS RZ, [RZ] ;  /* 0x00000000fffff984 */ /* 0x000fe20000000800 */
[----:B------:R-:W-:Y:S01]  /*7d10*/  @!PT LDS RZ, [RZ] ;  /* 0x00000000fffff984 */ /* 0x000fe20000000800 */
[----:B------:R3:W-:Y:S06]  /*7d20*/  MEMBAR.ALL.CTA ;  /* 0x0000000000007992 */ /* 0x0007ec0000008000 */
[----:B---3--:R-:W3:Y:S01]  /*7d30*/  FENCE.VIEW.ASYNC.S ;  /* 0x00000000000073c6 */ /* 0x008ee20000000000 */
[----:B------:R-:W-:Y:S01]  /*7d40*/  @P6 SHF.L.U32 R2, R65, 0x1f, RZ ;  /* 0x0000001f41026819 */ /* 0x000fe200000006ff */
[----:B---3--:R-:W-:Y:S06]  /*7d50*/  BAR.SYNC.DEFER_BLOCKING 0x1, 0x80 ;  /* 0x0042000000007b1d */ /* 0x008fec0000010000 */
[----:B------:R-:W-:Y:S05]  /*7d60*/  @P0 BRA `(.L_x_128) ;  /* 0x0000000000280947 */ /* 0x000fea0003800000 */
[----:B------:R-:W3:Y:S01]  /*7d70*/  LDCU.64 UR6, c[0x0][0x348] ;  /* 0x00006900ff0677ac */ /* 0x000ee20008000a00 */
[----:B------:R-:W-:Y:S02]  /*7d80*/  UIADD3 UR9, UPT, UPT, UR49, 0x10, URZ ;  /* 0x0000001031097890 */ /* 0x000fe4000fffe0ff */
[----:B------:R-:W-:Y:S01]  /*7d90*/  UIADD3 UR8, UPT, UPT, UR43, 0x2200, URZ ;  /* 0x000022002b087890 */ /* 0x000fe2000fffe0ff */
[----:B------:R-:W-:Y:S01]  /*7da0*/  UMOV UR10, UR50 ;  /* 0x00000032000a7c82 */ /* 0x000fe20008000000 */
[----:B------:R-:W-:Y:S01]  /*7db0*/  UMOV UR11, UR60 ;  /* 0x0000003c000b7c82 */ /* 0x000fe20008000000 */
[----:B---3--:R-:W-:Y:S04]  /*7dc0*/  UIADD3 UR4, UP0, UPT, UR6, 0x680, URZ ;  /* 0x0000068006047890 */ /* 0x008fe8000ff1e0ff */
[----:B------:R-:W-:Y:S09]  /*7dd0*/  UIADD3.X UR5, UPT, UPT, URZ, UR7, URZ, UP0, !UPT ;  /* 0x00000007ff057290 */ /* 0x000ff200087fe4ff */
[----:B------:R3:W-:Y:S01]  /*7de0*/  UTMASTG.3D [UR8], [UR4] ;  /* 0x00000008040073b5 */ /* 0x0007e20008010000 */
[----:B------:R0:W-:Y:S01]  /*7df0*/  UTMACMDFLUSH ;  /* 0x00000000000079b7 */ /* 0x0001e20000000000 */
[----:B---3--:R-:W-:Y:S04]  /*7e00*/  DEPBAR.LE SB0, 0x1 ;  /* 0x000080400000791a */ /* 0x008fe80000000000 */
.L_x_128:
[----:B------:R-:W-:Y:S05]  /*7e10*/  BSYNC.RECONVERGENT B0 ;  /* 0x0000000000007941 */ /* 0x000fea0003800200 */
.L_x_127:
[----:B------:R-:W-:Y:S01]  /*7e20*/  BAR.SYNC.DEFER_BLOCKING 0x1, 0x80 ;  /* 0x0042000000007b1d */ /* 0x000fe20000010000 */
[----:B------:R-:W-:Y:S04]  /*7e30*/  UIADD3 UR4, UPT, UPT, UR45, 0x1, URZ ;  /* 0x000000012d047890 */ /* 0x000fe8000fffe0ff */
[----:B------:R-:W-:Y:S04]  /*7e40*/  UISETP.NE.AND UP0, UPT, UR4, 0x4, UPT ;  /* 0x000000040400788c */ /* 0x000fe8000bf05270 */
[----:B------:R-:W-:Y:S01]  /*7e50*/  USEL UR44, UR4, URZ, UP0 ;  /* 0x000000ff042c7287 */ /* 0x000fe20008000000 */
[----:B------:R3:W-:Y:S01]  /*7e60*/  @P6 SYNCS.ARRIVE.TRANS64.RED.A1T0 RZ, [R16+URZ], RZ ;  /* 0x000000ff10ff69a7 */ /* 0x0007e200081004ff */
[----:B------:R-:W-:Y:S01]  /*7e70*/  BSSY B1, `(.L_x_129) ;  /* 0x0000017000017945 */ /* 0x000fe20003800000 */
[----:B------:R-:W4:Y:S02]  /*7e80*/  @P6 SYNCS.PHASECHK.TRANS64.TRYWAIT P0, [R0+URZ+0x20], R2 ;  /* 0x00002002000065a7 */ /* 0x000f2400080011ff */
[----:B----4-:R-:W-:Y:S01]  /*7e90*/  @P6 SEL R74, RZ, 0x1, !P0 ;  /* 0x00000001ff4a6807 */ /* 0x010fe20004000000 */
[----:B---3--:R-:W-:Y:S06]  /*7ea0*/  @!P6 BRA `(.L_x_130) ;  /* 0x00000000004ce947 */ /* 0x008fec0003800000 */
        /* <DEDUP_REMOVED lines=9> */
[----:B------:R-:W-:Y:S04]  /*7f40*/  SHF.L.U32 R6, R65, 0x1f, RZ ;  /* 0x0000001f41067819 */ /* 0x000fe800000006ff */
[----:B------:R-:W1:Y:S02]  /*7f50*/  SYNCS.PHASECHK.TRANS64.TRYWAIT P0, [R0+URZ+0x20], R6 ;  /* 0x00002006000075a7 */ /* 0x000e6400080011ff */
[----:B-1----:R-:W-:Y:S05]  /*7f60*/  @!P0 BRA `(.L_x_133) ;  /* 0x0000001c00208947 */ /* 0x002fea0003800000 */
.L_x_132:
[----:B------:R-:W-:Y:S05]  /*7f70*/  BSYNC B0 ;  /* 0x0000000000007941 */ /* 0x000fea0003800000 */
.L_x_131:
[----:B------:R-:W-:Y:S02]  /*7f80*/  ISETP.NE.AND P0, PT, R75, RZ, PT ;  /* 0x000000ff4b00720c */ /* 0x000fe40003f05270 */
[----:B------:R-:W-:Y:S11]  /*7f90*/  IADD3 R73, PT, PT, R73, 0x1, RZ ;  /* 0x0000000149497810 */ /* 0x000ff60007ffe0ff */
[----:B------:R3:W4:Y:S04]  /*7fa0*/  @P0 LDS.128 R32, [R5] ;  /* 0x0000000005200984 */ /* 0x0007280000000c00 */
[----:B------:R3:W1:Y:S04]  /*7fb0*/  @P0 LDS.128 R36, [R4+0x10] ;  /* 0x0000100004240984 */ /* 0x0006680000000c00 */
[----:B------:R3:W1:Y:S04]  /*7fc0*/  @P0 LDS.128 R40, [R3+0x20] ;  /* 0x0000200003280984 */ /* 0x0006680000000c00 */
[----:B------:R3:W1:Y:S02]  /*7fd0*/  @P0 LDS.128 R44, [R2+0x30] ;  /* 0x00003000022c0984 */ /* 0x0006640000000c00 */
.L_x_130:
[----:B------:R-:W-:Y:S05]  /*7fe0*/  BSYNC B1 ;  /* 0x0000000000017941 */ /* 0x000fea0003800000 */
.L_x_129:
[----:B-1----:R-:W-:Y:S05]  /*7ff0*/  VIADD R0, R25, 0x20 ;  /* 0x0000002019007836 */ /* 0x002fea0000000000 */
[----:B------:R-:W-:Y:S04]  /*8000*/  SHF.R.U32.HI R0, RZ, 0x15, R0 ;  /* 0x00000015ff007819 */ /* 0x000fe80000011600 */
[----:B------:R-:W-:Y:S11]  /*8010*/  LOP3.LUT P0, RZ, R0, 0x3, R56, 0x48, !PT ;  /* 0x0000000300ff7812 */ /* 0x000ff60007804838 */
[----:B------:R-:W-:Y:S02]  /*8020*/  @!UPT UIADD3 URZ, UPT, UPT, URZ, URZ, URZ ;  /* 0x000000fffffff290 */ /* 0x000fe4000fffe0ff */
[----:B------:R-:W-:Y:S05]  /*8030*/  @!P0 BRA `(.L_x_134) ;  /* 0x0000000000408947 */ /* 0x000fea0003800000 */
[----:B------:R-:W1:Y:S01]  /*8040*/  LDCU.64 UR8, c[0x4][0x70] ;  /* 0x01000e00ff0877ac */ /* 0x000e620008000a00 */
[----:B---3--:R-:W-:Y:S01]  /*8050*/  MOV R3, 0x0 ;  /* 0x0000000000037802 */ /* 0x008fe20000000f00 */
[----:B------:R-:W-:Y:S02]  /*8060*/  HFMA2 R12, -RZ, RZ, 0, 5.9604644775390625e-08 ;  /* 0x00000001ff0c7431 */ /* 0x000fe400000001ff */
[----:B------:R-:W-:Y:S02]  /*8070*/  IMAD.MOV.U32 R8, RZ, RZ, 0x192 ;  /* 0x00000192ff087424 */ /* 0x000fe400078e00ff */
[----:B------:R-:W-:Y:S01]  /*8080*/  IMAD.MOV.U32 R13, RZ, RZ, RZ ;  /* 0x000000ffff0d7224 */ /* 0x000fe200078e00ff */
[----:B------:R-:W3:Y:S01]  /*8090*/  LDCU.64 UR6, c[0x4][0x78] ;  /* 0x01000f00ff0677ac */ /* 0x000ee20008000a00 */
[----:B------:R-:W2:Y:S01]  /*80a0*/  LDC.64 R2, c[0x4][R3] ;  /* 0x0100000003027b82 */ /* 0x000ea20000000a00 */
        /* <DEDUP_REMOVED lines=9> */
.L_x_134:
[----:B------:R-:W-:Y:S05]  /*8140*/  WARPSYNC.ALL ;  /* 0x0000000000007948 */ /* 0x000fea0003800000 */
[----:B------:R-:W-:Y:S01]  /*8150*/  R2UR UR4, R25 ;  /* 0x00000000190472ca */ /* 0x000fe200000e0000 */
[----:B------:R-:W-:Y:S01]  /*8160*/  BSSY.RECONVERGENT B0, `(.L_x_135) ;  /* 0x0000041000007945 */ /* 0x000fe20003800200 */
[----:B------:R-:W-:Y:S02]  /*8170*/  ISETP.NE.AND P6, PT, R71, RZ, PT ;  /* 0x000000ff4700720c */ /* 0x000fe40003fc5270 */
[----:B------:R-:W-:Y:S02]  /*8180*/  ISETP.NE.AND P0, PT, R70, RZ, PT ;  /* 0x000000ff4600720c */ /* 0x000fe40003f05270 */
[----:B------:R-:W-:Y:S07]  /*8190*/  MOV R20, UR44 ;  /* 0x0000002c00147c02 */ /* 0x000fee0008000f00 */
[----:B---3--:R-:W1:Y:S02]  /*81a0*/  LDTM.x16 R4, tmem[UR4+0x20] ;  /* 0x00002004000479ee */ /* 0x008e640008240000 */
[----:B------:R-:W-:Y:S01]  /*81b0*/  @P6 LEA R20, R20, UR43, 0x3 ;  /* 0x0000002b14146c11 */ /* 0x000fe2000f8e18ff */
[C---:B-1----:R-:W-:Y:S01]  /*81c0*/  FMUL R0, R24.reuse, R4 ;  /* 0x0000000418007220 */ /* 0x042fe20000400000 */
[C---:B------:R-:W-:Y:S01]  /*81d0*/  FMUL R2, R24.reuse, R5 ;  /* 0x0000000518027220 */ /* 0x040fe20000400000 */
[C---:B------:R-:W-:Y:S01]  /*81e0*/  FMUL R3, R24.reuse, R6 ;  /* 0x0000000618037220 */ /* 0x040fe20000400000 */
[C---:B------:R-:W-:Y:S01]  /*81f0*/  FMUL R7, R24.reuse, R7 ;  /* 0x0000000718077220 */ /* 0x040fe20000400000 */
[C---:B----4-:R-:W-:Y:S01]  /*8200*/  FFMA R28, R27.reuse, R32, R0 ;  /* 0x000000201b1c7223 */ /* 0x050fe20000000000 */
        /* <DEDUP_REMOVED lines=54> */
.L_x_136:
[----:B------:R-:W-:Y:S05]  /*8570*/  BSYNC.RECONVERGENT B0 ;  /* 0x0000000000007941 */ /* 0x000fea0003800200 */
.L_x_135:
        /* <DEDUP_REMOVED lines=21> */
.L_x_140:
[----:B------:R-:W-:Y:S05]  /*86d0*/  BSYNC B0 ;  /* 0x0000000000007941 */ /* 0x000fea0003800000 */
.L_x_139:
[----:B------:R-:W-:Y:S11]  /*86e0*/  ISETP.NE.AND P0, PT, R75, RZ, PT ;  /* 0x000000ff4b00720c */ /* 0x000ff60003f05270 */
[----:B------:R-:W-:Y:S02]  /*86f0*/  @!UPT UIADD3 URZ, UPT, UPT, URZ, URZ, URZ ;  /* 0x000000fffffff290 */ /* 0x000fe4000fffe0ff */
[----:B------:R3:W4:Y:S04]  /*8700*/  @P0 LDS.128 R32, [R4] ;  /* 0x0000000004200984 */ /* 0x0007280000000c00 */
[----:B------:R3:W1:Y:S04]  /*8710*/  @P0 LDS.128 R36, [R3+0x10] ;  /* 0x0000100003240984 */ /* 0x0006680000000c00 */
[----:B------:R3:W1:Y:S04]  /*8720*/  @P0 LDS.128 R40, [R2+0x20] ;  /* 0x0000200002280984 */ /* 0x0006680000000c00 */
[----:B------:R3:W1:Y:S02]  /*8730*/  @P0 LDS.128 R44, [R73+0x30] ;  /* 0x00003000492c0984 */ /* 0x0006640000000c00 */
.L_x_138:
[----:B------:R-:W-:Y:S05]  /*8740*/  BSYNC B1 ;  /* 0x0000000000017941 */ /* 0x000fea0003800000 */
.L_x_137:
        /* <DEDUP_REMOVED lines=21> */
.L_x_142:
[----:B------:R-:W-:Y:S01]  /*88a0*/  ISETP.NE.AND P0, PT, R70, RZ, PT ;  /* 0x000000ff4600720c */ /* 0x000fe20003f05270 */
[----:B------:R-:W-:Y:S05]  /*88b0*/  WARPSYNC.ALL ;  /* 0x0000000000007948 */ /* 0x000fea0003800000 */
[----:B------:R-:W-:Y:S01]  /*88c0*/  R2UR UR4, R25 ;  /* 0x00000000190472ca */ /* 0x000fe200000e0000 */
[----:B------:R-:W-:Y:S01]  /*88d0*/  BSSY.RECONVERGENT B0, `(.L_x_143) ;  /* 0x000003c000007945 */ /* 0x000fe20003800200 */
[----:B------:R-:W-:Y:S04]  /*88e0*/  IADD3 R72, PT, PT, R72, 0xb0, RZ ;  /* 0x000000b048487810 */ /* 0x000fe80007ffe0ff */
[----:B------:R-:W-:Y:S07]  /*88f0*/  LOP3.LUT R72, R72, 0xfefffff8, RZ, 0xc0, !PT ;  /* 0xfefffff848487812 */ /* 0x000fee00078ec0ff */
[----:B---3--:R-:W1:Y:S01]  /*8900*/  LDTM.x16 R4, tmem[UR4+0x30] ;  /* 0x00003004000479ee */ /* 0x008e620008240000 */
[----:B------:R-:W-:Y:S01]  /*8910*/  NOP ;  /* 0x0000000000007918 */ /* 0x000fe20000000000 */
[----:B-1----:R1:W-:Y:S01]  /*8920*/  SYNCS.ARRIVE.TRANS64.RED.A1T0 RZ, [R72+URZ], RZ ;  /* 0x000000ff48ff79a7 */ /* 0x0023e200081004ff */
[C---:B------:R-:W-:Y:S01]  /*8930*/  FMUL R0, R24.reuse, R4 ;  /* 0x0000000418007220 */ /* 0x040fe20000400000 */
        /* <DEDUP_REMOVED lines=53> */
.L_x_144:
[----:B------:R-:W-:Y:S05]  /*8c90*/  BSYNC.RECONVERGENT B0 ;  /* 0x0000000000007941 */ /* 0x000fea0003800200 */
.L_x_143:
[----:B------:R-:W-:Y:S01]  /*8ca0*/  BAR.SYNC.DEFER_BLOCKING 0x1, 0x80 ;  /* 0x0042000000007b1d */ /* 0x000fe20000010000 */
[----:B------:R-:W-:Y:S01]  /*8cb0*/  UISETP.NE.AND UP0, UPT, UR46, -0x4, UPT ;  /* 0xfffffffc2e00788c */ /* 0x000fe2000bf05270 */
[----:B------:R-:W-:Y:S08]  /*8cc0*/  IADD3 R22, PT, PT, R22, 0x1, RZ ;  /* 0x0000000116167810 */ /* 0x000ff00007ffe0ff */
[----:B------:R-:W-:Y:S05]  /*8cd0*/  BRA.U !UP0, `(.L_x_145) ;  /* 0x0000000108287547 */ /* 0x000fea000b800000 */
[----:B------:R-:W-:Y:S01]  /*8ce0*/  ISETP.NE.AND P0, PT, R71, RZ, PT ;  /* 0x000000ff4700720c */ /* 0x000fe20003f05270 */
[----:B------:R-:W-:Y:S01]  /*8cf0*/  IMAD.U32 R2, RZ, RZ, UR45 ;  /* 0x0000002dff027e24 */ /* 0x000fe2000f8e00ff */
[----:B------:R-:W-:Y:S01]  /*8d00*/  UIADD3 UR4, UPT, UPT, UR45, 0x1, URZ ;  /* 0x000000012d047890 */ /* 0x000fe2000fffe0ff */
[----:B------:R-:W-:Y:S03]  /*8d10*/  IMAD.U32 R0, RZ, RZ, UR61 ;  /* 0x0000003dff007e24 */ /* 0x000fe6000f8e00ff */
[----:B------:R-:W-:Y:S04]  /*8d20*/  UISETP.NE.AND UP0, UPT, UR4, 0x4, UPT ;  /* 0x000000040400788c */ /* 0x000fe8000bf05270 */
[----:B------:R-:W-:Y:S03]  /*8d30*/  USEL UR45, UR4, URZ, UP0 ;  /* 0x000000ff042d7287 */ /* 0x000fe60008000000 */
[----:B------:R-:W-:Y:S05]  /*8d40*/  @P0 LEA R2, R2, UR43, 0x3 ;  /* 0x0000002b02020c11 */ /* 0x000fea000f8e18ff */
[----:B------:R-:W-:Y:S05]  /*8d50*/  @P0 VIADD R2, R2, 0x40 ;  /* 0x0000004002020836 */ /* 0x000fea0000000000 */
[----:B------:R-:W-:Y:S04]  /*8d60*/  @P0 PRMT R0, R0, 0x654, R2 ;  /* 0x0000065400000816 */ /* 0x000fe80000000002 */
[----:B------:R3:W-:Y:S03]  /*8d70*/  @P0 SYNCS.ARRIVE.TRANS64.RED.A1T0 RZ, [R0+URZ], RZ ;  /* 0x000000ff00ff09a7 */ /* 0x0007e600081004ff */
.L_x_145:
[----:B------:R-:W-:Y:S01]  /*8d80*/  R2UR UR5, R57 ;  /* 0x00000000390572ca */ /* 0x000fe200000e0000 */
[----:B------:R-:W-:Y:S01]  /*8d90*/  UISETP.NE.AND UP0, UPT, UR62, URZ, UPT ;  /* 0x000000ff3e00728c */ /* 0x000fe2000bf05270 */
[----:B------:R-:W-:Y:S01]  /*8da0*/  R2UR UR4, R58 ;  /* 0x000000003a0472ca */ /* 0x000fe200000e0000 */
[----:B------:R-:W-:Y:S01]  /*8db0*/  UIADD3 UR46, UPT, UPT, UR46, 0x4, URZ ;  /* 0x000000042e2e7890 */ /* 0x000fe2000fffe0ff */
[----:B------:R-:W-:Y:S01]  /*8dc0*/  ISETP.NE.AND P0, PT, R61, 0x2, PT ;  /* 0x000000023d00780c */ /* 0x000fe20003f05270 */
[----:B------:R-:W-:Y:S01]  /*8dd0*/  UMOV UR60, UR59 ;  /* 0x0000003b003c7c82 */ /* 0x000fe20008000000 */
[----:B------:R-:W-:Y:S02]  /*8de0*/  ISETP.NE.AND P1, PT, R22, 0x4, PT ;  /* 0x000000041600780c */ /* 0x000fe40003f25270 */
[----:B------:R-:W-:Y:S02]  /*8df0*/  SEL R2, RZ, 0x1, P0 ;  /* 0x00000001ff027807 */ /* 0x000fe40000000000 */
[----:B---3--:R-:W-:Y:S02]  /*8e00*/  SEL R0, RZ, 0x1, P1 ;  /* 0x00000001ff007807 */ /* 0x008fe40000800000 */
[----:B------:R-:W-:Y:S01]  /*8e10*/  LOP3.LUT R63, R63, R2, RZ, 0x3c, !PT ;  /* 0x000000023f3f7212 */ /* 0x000fe200078e3cff */
[----:B------:R-:W-:Y:S01]  /*8e20*/  UIADD3 UR20, UPT, UPT, UR36, UR5, URZ ;  /* 0x0000000524147290 */ /* 0x000fe2000fffe0ff */
[----:B------:R-:W-:Y:S01]  /*8e30*/  LOP3.LUT R64, R64, R0, RZ, 0x3c, !PT ;  /* 0x0000000040407212 */ /* 0x000fe200078e3cff */
[----:B------:R-:W-:Y:S01]  /*8e40*/  UIADD3 UR16, UPT, UPT, UR37, UR4, URZ ;  /* 0x0000000425107290 */ /* 0x000fe2000fffe0ff */
[----:B------:R-:W-:Y:S02]  /*8e50*/  SEL R61, R61, RZ, P0 ;  /* 0x000000ff3d3d7207 */ /* 0x000fe40000000000 */
[----:B------:R-:W-:Y:S01]  /*8e60*/  SEL R22, R22, RZ, P1 ;  /* 0x000000ff16167207 */ /* 0x000fe20000800000 */
[----:B------:R-:W-:Y:S08]  /*8e70*/  BRA.U UP0, `(.L_x_146) ;  /* 0xffffffd100fc7547 */ /* 0x000ff0000b83ffff */
[----:B------:R-:W3:Y:S01]  /*8e80*/  LDCU.64 UR4, c[0x0][0x888] ;  /* 0x00011100ff0477ac */ /* 0x000ee20008000a00 */
[----:B------:R-:W4:Y:S01]  /*8e90*/  LDCU.64 UR6, c[0x0][0x890] ;  /* 0x00011200ff0677ac */ /* 0x000f220008000a00 */
[----:B---3--:R-:W-:Y:S02]  /*8ea0*/  ISETP.NE.U32.AND P2, PT, RZ, UR4, PT ;  /* 0x00000004ff007c0c */ /* 0x008fe4000bf45070 */
[----:B----4-:R-:W-:Y:S02]  /*8eb0*/  ISETP.NE.U32.AND P1, PT, RZ, UR6, PT ;  /* 0x00000006ff007c0c */ /* 0x010fe4000bf25070 */
[----:B------:R-:W-:Y:S02]  /*8ec0*/  ISETP.NE.AND.EX P2, PT, RZ, UR5, PT, P2 ;  /* 0x00000005ff007c0c */ /* 0x000fe4000bf45320 */
[----:B------:R-:W-:-:S13]  /*8ed0*/  ISETP.NE.AND.EX P0, PT, RZ, UR7, PT, P1 ;  /* 0x00000007ff007c0c */ /* 0x000fda000bf05310 */
[----:B------:R-:W-:Y:S05]  /*8ee0*/  @P2 BRA P0, `(.L_x_147) ;  /* 0x00000000003c2947 */ /* 0x000fea0000000000 */
[----:B------:R-:W-:-:S13]  /*8ef0*/  ISETP.NE.AND.EX P1, PT, RZ, UR7, PT, P1 ;  /* 0x00000007ff007c0c */ /* 0x000fda000bf25310 */
[----:B------:R-:W-:Y:S05]  /*8f00*/  @P1 BRA `(.L_x_148) ;  /* 0x00000000000c1947 */ /* 0x000fea0003800000 */
[----:B------:R-:W-:-:S13]  /*8f10*/  FSETP.NEU.AND P0, PT, R27, RZ, PT ;  /* 0x000000ff1b00720b */ /* 0x000fda0003f0d000 */
[----:B------:R-:W-:Y:S05]  /*8f20*/  @!P0 EXIT ;  /* 0x000000000000894d */ /* 0x000fea0003800000 */
[----:B------:R-:W-:Y:S05]  /*8f30*/  BRA `(.L_x_147) ;  /* 0x0000000000287947 */ /* 0x000fea0003800000 */
.L_x_148:
[----:B------:R-:W-:Y:S01]  /*8f40*/  ISETP.NE.AND P0, PT, R60, RZ, PT ;  /* 0x000000ff3c00720c */ /* 0x000fe20003f05270 */
[----:B------:R-:W-:-:S12]  /*8f50*/  BSSY.RECONVERGENT B0, `(.L_x_147) ;  /* 0x0000008000007945 */ /* 0x000fd80003800200 */
[----:B------:R-:W-:Y:S05]  /*8f60*/  @P0 BRA `(.L_x_149) ;  /* 0x0000000000100947 */ /* 0x000fea0003800000 */
[----:B------:R-:W-:-:S04]  /*8f70*/  ISETP.NE.U32.AND P0, PT, RZ, UR4, PT ;  /* 0x00000004ff007c0c */ /* 0x000fc8000bf05070 */
[----:B------:R-:W-:-:S13]  /*8f80*/  ISETP.NE.AND.EX P0, PT, RZ, UR5, PT, P0 ;  /* 0x00000005ff007c0c */ /* 0x000fda000bf05300 */
[----:B------:R-:W-:Y:S05]  /*8f90*/  @!P0 EXIT ;  /* 0x000000000000894d */ /* 0x000fea0003800000 */
[----:B------:R-:W-:Y:S05]  /*8fa0*/  BRA `(.L_x_150) ;  /* 0x0000000000087947 */ /* 0x000fea0003800000 */
.L_x_149:
[----:B------:R-:W-:-:S13]  /*8fb0*/  FSETP.NEU.AND P0, PT, R27, RZ, PT ;  /* 0x000000ff1b00720b */ /* 0x000fda0003f0d000 */
[----:B------:R-:W-:Y:S05]  /*8fc0*/  @!P0 EXIT ;  /* 0x000000000000894d */ /* 0x000fea0003800000 */
.L_x_150:
[----:B------:R-:W-:Y:S05]  /*8fd0*/  BSYNC.RECONVERGENT B0 ;  /* 0x0000000000007941 */ /* 0x000fea0003800200 */
.L_x_147:
[----:B------:R-:W-:Y:S01]  /*8fe0*/  ULEA UR6, UR45, UR43, 0x3 ;  /* 0x0000002b2d067291 */ /* 0x000fe2000f8e18ff */
[----:B------:R-:W-:-:S04]  /*8ff0*/  DEPBAR.LE SB0, 0x0 ;  /* 0x000080000000791a */ /* 0x000fc80000000000 */
[----:B------:R-:W-:-:S04]  /*9000*/  UIADD3 UR6, UPT, UPT, UR6, 0x40, URZ ;  /* 0x0000004006067890 */ /* 0x000fc8000fffe0ff */
[----:B------:R-:W-:-:S09]  /*9010*/  UPRMT UR6, UR61, 0x654, UR6 ;  /* 0x000006543d067896 */ /* 0x000fd20008000006 */
[----:B------:R-:W-:Y:S01]  /*9020*/  SYNCS.ARRIVE.TRANS64.RED.A1T0 RZ, [UR6], RZ ;  /* 0x000000ffffff79a7 */ /* 0x000fe20008100406 */
[----:B------:R-:W-:Y:S05]  /*9030*/  EXIT ;  /* 0x000000000000794d */ /* 0x000fea0003800000 */
.L_x_24:
[----:B---3--:R3:W4:Y:S02]  /*9040*/  SYNCS.PHASECHK.TRANS64.TRYWAIT P0, [R0+URZ+0xe0], R2 ;  /* 0x0000e002000075a7 */ /* 0x00872400080011ff */
[----:B----4-:R-:W-:Y:S05]  /*9050*/  @!P0 NANOSLEEP.SYNCS 0x989680 ;  /* 0x009896800000895d */ /* 0x010fea0003900000 */
[----:B------:R-:W4:Y:S02]  /*9060*/  @!P0 SYNCS.PHASECHK.TRANS64 P0, [R0+URZ+0xe0], R2 ;  /* 0x0000e002000085a7 */ /* 0x000f2400080010ff */
[----:B----4-:R-:W-:Y:S05]  /*9070*/  @!P0 BRA `(.L_x_24) ;  /* 0xfffffffc00f08947 */ /* 0x010fea000383ffff */
[----:B------:R-:W-:Y:S05]  /*9080*/  BRA `(.L_x_151) ;  /* 0xffffff8800907947 */ /* 0x000fea000383ffff */
.L_x_27:
[----:B--2---:R-:W-:-:S07]  /*9090*/  MOV R0, UR6 ;  /* 0x0000000600007c02 */ /* 0x004fce0008000f00 */
.L_x_152:
[----:B--2---:R2:W3:Y:S02]  /*90a0*/  SYNCS.PHASECHK.TRANS64.TRYWAIT P0, [R0+URZ+0x10], R3 ;  /* 0x00001003000075a7 */ /* 0x0044e400080011ff */
[----:B---3--:R-:W-:Y:S05]  /*90b0*/  @!P0 NANOSLEEP.SYNCS 0x989680 ;  /* 0x009896800000895d */ /* 0x008fea0003900000 */
[----:B------:R-:W3:Y:S02]  /*90c0*/  @!P0 SYNCS.PHASECHK.TRANS64 P0, [R0+URZ+0x10], R3 ;  /* 0x00001003000085a7 */ /* 0x000ee400080010ff */
[----:B---3--:R-:W-:Y:S05]  /*90d0*/  @!P0 BRA `(.L_x_152) ;  /* 0xfffffffc00f08947 */ /* 0x008fea000383ffff */
[----:B------:R-:W-:Y:S05]  /*90e0*/  BRA `(.L_x_26) ;  /* 0xffffff8800e87947 */ /* 0x000fea000383ffff */
.L_x_36:
[----:B-1----:R-:W-:-:S07]  /*90f0*/  MOV R0, UR6 ;  /* 0x0000000600007c02 */ /* 0x002fce0008000f00 */
.L_x_153:
[----:B-1----:R1:W2:Y:S02]  /*9100*/  SYNCS.PHASECHK.TRANS64.TRYWAIT P0, [R0+URZ+0x10], R3 ;  /* 0x00001003000075a7 */ /* 0x0022a400080011ff */
[----:B--2---:R-:W-:Y:S05]  /*9110*/  @!P0 NANOSLEEP.SYNCS 0x989680 ;  /* 0x009896800000895d */ /* 0x004fea0003900000 */
[----:B------:R-:W2:Y:S02]  /*9120*/  @!P0 SYNCS.PHASECHK.TRANS64 P0, [R0+URZ+0x10], R3 ;  /* 0x00001003000085a7 */ /* 0x000ea400080010ff */
[----:B--2---:R-:W-:Y:S05]  /*9130*/  @!P0 BRA `(.L_x_153) ;  /* 0xfffffffc00f08947 */ /* 0x004fea000383ffff */
[----:B------:R-:W-:Y:S05]  /*9140*/  BRA `(.L_x_35) ;  /* 0xffffff9000487947 */ /* 0x000fea000383ffff */
.L_x_43:
[----:B-1----:R1:W4:Y:S02]  /*9150*/  SYNCS.PHASECHK.TRANS64.TRYWAIT P0, [R3+URZ+0x70], R0 ;  /* 0x00007000030075a7 */ /* 0x00232400080011ff */
[----:B----4-:R-:W-:Y:S05]  /*9160*/  @!P0 NANOSLEEP.SYNCS 0x989680 ;  /* 0x009896800000895d */ /* 0x010fea0003900000 */
[----:B------:R-:W4:Y:S02]  /*9170*/  @!P0 SYNCS.PHASECHK.TRANS64 P0, [R3+URZ+0x70], R0 ;  /* 0x00007000030085a7 */ /* 0x000f2400080010ff */
[----:B----4-:R-:W-:Y:S05]  /*9180*/  @!P0 BRA `(.L_x_43) ;  /* 0xfffffffc00f08947 */ /* 0x010fea000383ffff */
[----:B------:R-:W-:Y:S05]  /*9190*/  BRA `(.L_x_154) ;  /* 0xffffff9400887947 */ /* 0x000fea000383ffff */
.L_x_47:
[----:B------:R-:W-:-:S07]  /*91a0*/  MOV R0, UR4 ;  /* 0x0000000400007c02 */ /* 0x000fce0008000f00 */
.L_x_155:
[----:B-1----:R1:W2:Y:S02]  /*91b0*/  SYNCS.PHASECHK.TRANS64.TRYWAIT P0, [R0+URZ], R2 ;  /* 0x00000002000075a7 */ /* 0x0022a400080011ff */
[----:B--2---:R-:W-:Y:S05]  /*91c0*/  @!P0 NANOSLEEP.SYNCS 0x989680 ;  /* 0x009896800000895d */ /* 0x004fea0003900000 */
[----:B------:R-:W2:Y:S02]  /*91d0*/  @!P0 SYNCS.PHASECHK.TRANS64 P0, [R0+URZ], R2 ;  /* 0x00000002000085a7 */ /* 0x000ea400080010ff */
[----:B--2---:R-:W-:Y:S05]  /*91e0*/  @!P0 BRA `(.L_x_155) ;  /* 0xfffffffc00f08947 */ /* 0x004fea000383ffff */
[----:B------:R-:W-:Y:S05]  /*91f0*/  BRA `(.L_x_156) ;  /* 0xffffff9c00347947 */ /* 0x000fea000383ffff */
.L_x_50:
[----:B--2---:R2:W3:Y:S02]  /*9200*/  SYNCS.PHASECHK.TRANS64.TRYWAIT P0, [R0+URZ+0xd0], R8 ;  /* 0x0000d008000075a7 */ /* 0x0044e400080011ff */
[----:B---3--:R-:W-:Y:S05]  /*9210*/  @!P0 NANOSLEEP.SYNCS 0x989680 ;  /* 0x009896800000895d */ /* 0x008fea0003900000 */
[----:B------:R-:W3:Y:S02]  /*9220*/  @!P0 SYNCS.PHASECHK.TRANS64 P0, [R0+URZ+0xd0], R8 ;  /* 0x0000d008000085a7 */ /* 0x000ee400080010ff */
[----:B---3--:R-:W-:Y:S05]  /*9230*/  @!P0 BRA `(.L_x_50) ;  /* 0xfffffffc00f08947 */ /* 0x008fea000383ffff */
[----:B------:R-:W-:Y:S05]  /*9240*/  BRA `(.L_x_157) ;  /* 0xffffff9c00947947 */ /* 0x000fea000383ffff */
.L_x_51:
[----:B------:R-:W-:-:S07]  /*9250*/  MOV R0, UR4 ;  /* 0x0000000400007c02 */ /* 0x000fce0008000f00 */
.L_x_158:
[----:B--2---:R2:W3:Y:S02]  /*9260*/  SYNCS.PHASECHK.TRANS64.TRYWAIT P0, [R0+URZ+0x80], R9 ;  /* 0x00008009000075a7 */ /* 0x0044e400080011ff */
[----:B---3--:R-:W-:Y:S05]  /*9270*/  @!P0 NANOSLEEP.SYNCS 0x989680 ;  /* 0x009896800000895d */ /* 0x008fea0003900000 */
[----:B------:R-:W3:Y:S02]  /*9280*/  @!P0 SYNCS.PHASECHK.TRANS64 P0, [R0+URZ+0x80], R9 ;  /* 0x00008009000085a7 */ /* 0x000ee400080010ff */
[----:B---3--:R-:W-:Y:S05]  /*9290*/  @!P0 BRA `(.L_x_158) ;  /* 0xfffffffc00f08947 */ /* 0x008fea000383ffff */
[----:B------:R-:W-:Y:S05]  /*92a0*/  BRA `(.L_x_159) ;  /* 0xffffff9c00a47947 */ /* 0x000fea000383ffff */
.L_x_52:
[----:B--2---:R2:W3:Y:S02]  /*92b0*/  SYNCS.PHASECHK.TRANS64.TRYWAIT P1, [R0+URZ+0x70], R8 ;  /* 0x00007008000075a7 */ /* 0x0044e400080211ff */
[----:B---3--:R-:W-:Y:S05]  /*92c0*/  @!P1 NANOSLEEP.SYNCS 0x989680 ;  /* 0x009896800000995d */ /* 0x008fea0003900000 */
[----:B------:R-:W3:Y:S02]  /*92d0*/  @!P1 SYNCS.PHASECHK.TRANS64 P1, [R0+URZ+0x70], R8 ;  /* 0x00007008000095a7 */ /* 0x000ee400080210ff */
[----:B---3--:R-:W-:Y:S05]  /*92e0*/  @!P1 BRA `(.L_x_52) ;  /* 0xfffffffc00f09947 */ /* 0x008fea000383ffff */
[----:B------:R-:W-:Y:S05]  /*92f0*/  BRA `(.L_x_160) ;  /* 0xffffff9c00d47947 */ /* 0x000fea000383ffff */
.L_x_55:
[----:B------:R-:W-:-:S07]  /*9300*/  MOV R0, UR4 ;  /* 0x0000000400007c02 */ /* 0x000fce0008000f00 */
.L_x_161:
[----:B--2---:R2:W3:Y:S02]  /*9310*/  SYNCS.PHASECHK.TRANS64.TRYWAIT P0, [R0+URZ+0x80], R2 ;  /* 0x00008002000075a7 */ /* 0x0044e400080011ff */
[----:B---3--:R-:W-:Y:S05]  /*9320*/  @!P0 NANOSLEEP.SYNCS 0x989680 ;  /* 0x009896800000895d */ /* 0x008fea0003900000 */
[----:B------:R-:W3:Y:S02]  /*9330*/  @!P0 SYNCS.PHASECHK.TRANS64 P0, [R0+URZ+0x80], R2 ;  /* 0x00008002000085a7 */ /* 0x000ee400080010ff */
[----:B---3--:R-:W-:Y:S05]  /*9340*/  @!P0 BRA `(.L_x_161) ;  /* 0xfffffffc00f08947 */ /* 0x008fea000383ffff */
[----:B------:R-:W-:Y:S05]  /*9350*/  BRA `(.L_x_54) ;  /* 0xffffffa000287947 */ /* 0x000fea000383ffff */
.L_x_64:
[----:B--2---:R-:W-:-:S04]  /*9360*/  MOV R7, UR5 ;  /* 0x0000000500077c02 */ /* 0x004fc80008000f00 */
[----:B------:R2:W3:Y:S03]  /*9370*/  SYNCS.PHASECHK.TRANS64.TRYWAIT P0, [R7+URZ+0x8], R8 ;  /* 0x00000808070075a7 */ /* 0x0004e600080011ff */
[----:B---3--:R-:W-:Y:S05]  /*9380*/  @!P0 NANOSLEEP.SYNCS 0x989680 ;  /* 0x009896800000895d */ /* 0x008fea0003900000 */
[----:B------:R-:W3:Y:S02]  /*9390*/  @!P0 SYNCS.PHASECHK.TRANS64 P0, [R7+URZ+0x8], R8 ;  /* 0x00000808070085a7 */ /* 0x000ee400080010ff */
[----:B---3--:R-:W-:Y:S05]  /*93a0*/  @!P0 BRA `(.L_x_64) ;  /* 0xfffffffc00ec8947 */ /* 0x008fea000383ffff */
[----:B------:R-:W-:Y:S05]  /*93b0*/  BRA `(.L_x_63) ;  /* 0xffffffa000e47947 */ /* 0x000fea000383ffff */
.L_x_66:
[----:B------:R-:W-:Y:S01]  /*93c0*/  BSSY B0, `(.L_x_162) ;  /* 0x0000006000007945 */ /* 0x000fe20003800000 */
[----:B------:R-:W-:-:S07]  /*93d0*/  MOV R15, 0xffffffff ;  /* 0xffffffff000f7802 */ /* 0x000fce0000000f00 */
[----:B-12--5:R-:W-:Y:S05]  /*93e0*/  WARPSYNC.COLLECTIVE R15, `(.L_x_163) ;  /* 0x000000000f0c7348 */ /* 0x026fea0003c00000 */
[----:B------:R-:W-:Y:S02]  /*93f0*/  ELECT P6, UR79, PT ;  /* 0x00000000004f782f */ /* 0x000fe400038c0000 */
[----:B------:R-:W-:Y:S01]  /*9400*/  MOV R14, UR79 ;  /* 0x0000004f000e7c02 */ /* 0x000fe20008000f00 */
[----:B-12--5:R-:W-:Y:S10]  /*9410*/  ENDCOLLECTIVE ;  /* 0x000000000000791b */ /* 0x026ff40003800000 */
.L_x_163:
[----:B------:R-:W-:Y:S05]  /*9420*/  BSYNC B0 ;  /* 0x0000000000007941 */ /* 0x000fea0003800000 */
.L_x_162:
[----:B------:R-:W-:Y:S01]  /*9430*/  PLOP3.LUT P0, PT, P6, PT, PT, 0x80, 0x8 ;  /* 0x000000000008781c */ /* 0x000fe2000370f070 */
[----:B------:R-:W-:-:S12]  /*9440*/  BRA `(.L_x_164) ;  /* 0xffffffa400147947 */ /* 0x000fd8000383ffff */
.L_x_68:
[----:B--2---:R-:W-:-:S04]  /*9450*/  MOV R5, UR5 ;  /* 0x0000000500057c02 */ /* 0x004fc80008000f00 */
[----:B------:R2:W3:Y:S03]  /*9460*/  SYNCS.PHASECHK.TRANS64.TRYWAIT P0, [R5+URZ+0x8], R6 ;  /* 0x00000806050075a7 */ /* 0x0004e600080011ff */
[----:B---3--:R-:W-:Y:S05]  /*9470*/  @!P0 NANOSLEEP.SYNCS 0x989680 ;  /* 0x009896800000895d */ /* 0x008fea0003900000 */
[----:B------:R-:W3:Y:S02]  /*9480*/  @!P0 SYNCS.PHASECHK.TRANS64 P0, [R5+URZ+0x8], R6 ;  /* 0x00000806050085a7 */ /* 0x000ee400080010ff */
[----:B---3--:R-:W-:Y:S05]  /*9490*/  @!P0 BRA `(.L_x_68) ;  /* 0xfffffffc00ec8947 */ /* 0x008fea000383ffff */
[----:B------:R-:W-:Y:S05]  /*94a0*/  BRA `(.L_x_67) ;  /* 0xffffffa400187947 */ /* 0x000fea000383ffff */
.L_x_69:
[----:B-1----:R1:W2:Y:S02]  /*94b0*/  SYNCS.PHASECHK.TRANS64.TRYWAIT P0, [R3+URZ+0x70], R4 ;  /* 0x00007004030075a7 */ /* 0x0022a400080011ff */
[----:B--2---:R-:W-:Y:S05]  /*94c0*/  @!P0 NANOSLEEP.SYNCS 0x989680 ;  /* 0x009896800000895d */ /* 0x004fea0003900000 */
[----:B------:R-:W2:Y:S02]  /*94d0*/  @!P0 SYNCS.PHASECHK.TRANS64 P0, [R3+URZ+0x70], R4 ;  /* 0x00007004030085a7 */ /* 0x000ea400080010ff */
[----:B--2---:R-:W-:Y:S05]  /*94e0*/  @!P0 BRA `(.L_x_69) ;  /* 0xfffffffc00f08947 */ /* 0x004fea000383ffff */
[----:B------:R-:W-:Y:S05]  /*94f0*/  BRA `(.L_x_165) ;  /* 0xffffffa800287947 */ /* 0x000fea000383ffff */
.L_x_71:
[----:B------:R-:W-:-:S13]  /*9500*/  R2UR UR4, R4 ;  /* 0x00000000040472ca */ /* 0x000fda00000e0000 */
[----:B------:R-:W-:-:S07]  /*9510*/  MOV R3, UR4 ;  /* 0x0000000400037c02 */ /* 0x000fce0008000f00 */
.L_x_166:
[----:B-1----:R1:W2:Y:S02]  /*9520*/  SYNCS.PHASECHK.TRANS64.TRYWAIT P0, [R3+URZ+0xb0], R5 ;  /* 0x0000b005030075a7 */ /* 0x0022a400080011ff */
[----:B--2---:R-:W-:Y:S05]  /*9530*/  @!P0 NANOSLEEP.SYNCS 0x989680 ;  /* 0x009896800000895d */ /* 0x004fea0003900000 */
[----:B------:R-:W2:Y:S02]  /*9540*/  @!P0 SYNCS.PHASECHK.TRANS64 P0, [R3+URZ+0xb0], R5 ;  /* 0x0000b005030085a7 */ /* 0x000ea400080010ff */
[----:B--2---:R-:W-:Y:S05]  /*9550*/  @!P0 BRA `(.L_x_166) ;  /* 0xfffffffc00f08947 */ /* 0x004fea000383ffff */
[----:B------:R-:W-:Y:S05]  /*9560*/  BRA `(.L_x_167) ;  /* 0xffffffa8007c7947 */ /* 0x000fea000383ffff */
.L_x_74:
[----:B------:R-:W-:Y:S07]  /*9570*/  MOV R3, UR5 ;  /* 0x0000000500037c02 */ /* 0x000fee0008000f00 */
.L_x_168:
[----:B-1----:R1:W2:Y:S02]  /*9580*/  SYNCS.PHASECHK.TRANS64.TRYWAIT P0, [R3+URZ], R5 ;  /* 0x00000005030075a7 */ /* 0x0022a400080011ff */
[----:B--2---:R-:W-:Y:S05]  /*9590*/  @!P0 NANOSLEEP.SYNCS 0x989680 ;  /* 0x009896800000895d */ /* 0x004fea0003900000 */
[----:B------:R-:W2:Y:S02]  /*95a0*/  @!P0 SYNCS.PHASECHK.TRANS64 P0, [R3+URZ], R5 ;  /* 0x00000005030085a7 */ /* 0x000ea400080010ff */
[----:B--2---:R-:W-:Y:S05]  /*95b0*/  @!P0 BRA `(.L_x_168) ;  /* 0xfffffffc00f08947 */ /* 0x004fea000383ffff */
[----:B------:R-:W-:Y:S05]  /*95c0*/  BRA `(.L_x_73) ;  /* 0xffffffa800947947 */ /* 0x000fea000383ffff */
.L_x_78:
[----:B-1----:R-:W-:-:S07]  /*95d0*/  MOV R2, UR4 ;  /* 0x0000000400027c02 */ /* 0x002fce0008000f00 */
.L_x_169:
[----:B-1----:R1:W2:Y:S02]  /*95e0*/  SYNCS.PHASECHK.TRANS64.TRYWAIT P0, [R2+URZ], R3 ;  /* 0x00000003020075a7 */ /* 0x0022a400080011ff */
[----:B--2---:R-:W-:Y:S05]  /*95f0*/  @!P0 NANOSLEEP.SYNCS 0x989680 ;  /* 0x009896800000895d */ /* 0x004fea0003900000 */
[----:B------:R-:W2:Y:S02]  /*9600*/  @!P0 SYNCS.PHASECHK.TRANS64 P0, [R2+URZ], R3 ;  /* 0x00000003020085a7 */ /* 0x000ea400080010ff */
[----:B--2---:R-:W-:Y:S05]  /*9610*/  @!P0 BRA `(.L_x_169) ;  /* 0xfffffffc00f08947 */ /* 0x004fea000383ffff */
[----:B------:R-:W-:Y:S05]  /*9620*/  BRA `(.L_x_170) ;  /* 0xffffffb000ac7947 */ /* 0x000fea000383ffff */
.L_x_79:
[----:B------:R-:W-:-:S07]  /*9630*/  MOV R2, UR5 ;  /* 0x0000000500027c02 */ /* 0x000fce0008000f00 */
.L_x_171:
[----:B-1----:R1:W2:Y:S02]  /*9640*/  SYNCS.PHASECHK.TRANS64.TRYWAIT P0, [R2+URZ], R4 ;  /* 0x00000004020075a7 */ /* 0x0022a400080011ff */
[----:B--2---:R-:W-:Y:S05]  /*9650*/  @!P0 NANOSLEEP.SYNCS 0x989680 ;  /* 0x009896800000895d */ /* 0x004fea0003900000 */
[----:B------:R-:W2:Y:S02]  /*9660*/  @!P0 SYNCS.PHASECHK.TRANS64 P0, [R2+URZ], R4 ;  /* 0x00000004020085a7 */ /* 0x000ea400080010ff */
[----:B--2---:R-:W-:Y:S05]  /*9670*/  @!P0 BRA `(.L_x_171) ;  /* 0xfffffffc00f08947 */ /* 0x004fea000383ffff */
[----:B------:R-:W-:Y:S05]  /*9680*/  BRA `(.L_x_172) ;  /* 0xffffffb000bc7947 */ /* 0x000fea000383ffff */
.L_x_80:
[----:B------:R-:W-:-:S07]  /*9690*/  MOV R2, UR5 ;  /* 0x0000000500027c02 */ /* 0x000fce0008000f00 */
.L_x_173:
[----:B-1----:R1:W2:Y:S02]  /*96a0*/  SYNCS.PHASECHK.TRANS64.TRYWAIT P0, [R2+URZ], R4 ;  /* 0x00000004020075a7 */ /* 0x0022a400080011ff */
[----:B--2---:R-:W-:Y:S05]  /*96b0*/  @!P0 NANOSLEEP.SYNCS 0x989680 ;  /* 0x009896800000895d */ /* 0x004fea0003900000 */
[----:B------:R-:W2:Y:S02]  /*96c0*/  @!P0 SYNCS.PHASECHK.TRANS64 P0, [R2+URZ], R4 ;  /* 0x00000004020085a7 */ /* 0x000ea400080010ff */
[----:B--2---:R-:W-:Y:S05]  /*96d0*/  @!P0 BRA `(.L_x_173) ;  /* 0xfffffffc00f08947 */ /* 0x004fea000383ffff */
[----:B------:R-:W-:Y:S05]  /*96e0*/  BRA `(.L_x_174) ;  /* 0xffffffb000c87947 */ /* 0x000fea000383ffff */
.L_x_83:
[----:B------:R-:W-:-:S07]  /*96f0*/  MOV R2, UR62 ;  /* 0x0000003e00027c02 */ /* 0x000fce0008000f00 */
.L_x_175:
[----:B-1----:R1:W2:Y:S02]  /*9700*/  SYNCS.PHASECHK.TRANS64.TRYWAIT P1, [R2+URZ+0xf0], R3 ;  /* 0x0000f003020075a7 */ /* 0x0022a400080211ff */
[----:B--2---:R-:W-:Y:S05]  /*9710*/  @!P1 NANOSLEEP.SYNCS 0x989680 ;  /* 0x009896800000995d */ /* 0x004fea0003900000 */
[----:B------:R-:W2:Y:S02]  /*9720*/  @!P1 SYNCS.PHASECHK.TRANS64 P1, [R2+URZ+0xf0], R3 ;  /* 0x0000f003020095a7 */ /* 0x000ea400080210ff */
[----:B--2---:R-:W-:Y:S05]  /*9730*/  @!P1 BRA `(.L_x_175) ;  /* 0xfffffffc00f09947 */ /* 0x004fea000383ffff */
[----:B------:R-:W-:Y:S05]  /*9740*/  BRA `(.L_x_176) ;  /* 0xffffffb400187947 */ /* 0x000fea000383ffff */
.L_x_88:
[----:B---3--:R3:W4:Y:S02]  /*9750*/  SYNCS.PHASECHK.TRANS64.TRYWAIT P0, [R12+URZ+0x70], R0 ;  /* 0x000070000c0075a7 */ /* 0x00872400080011ff */
[----:B----4-:R-:W-:Y:S05]  /*9760*/  @!P0 NANOSLEEP.SYNCS 0x989680 ;  /* 0x009896800000895d */ /* 0x010fea0003900000 */
[----:B------:R-:W4:Y:S02]  /*9770*/  @!P0 SYNCS.PHASECHK.TRANS64 P0, [R12+URZ+0x70], R0 ;  /* 0x000070000c0085a7 */ /* 0x000f2400080010ff */
[----:B----4-:R-:W-:Y:S05]  /*9780*/  @!P0 BRA `(.L_x_88) ;  /* 0xfffffffc00f08947 */ /* 0x010fea000383ffff */
[----:B------:R-:W-:Y:S05]  /*9790*/  BRA `(.L_x_177) ;  /* 0xffffffb800487947 */ /* 0x000fea000383ffff */
.L_x_91:
[----:B-1----:R-:W-:Y:S07]  /*97a0*/  MOV R0, UR21 ;  /* 0x0000001500007c02 */ /* 0x002fee0008000f00 */
.L_x_178:
[----:B-1----:R1:W3:Y:S02]  /*97b0*/  SYNCS.PHASECHK.TRANS64.TRYWAIT P2, [R0+URZ+0x68], R6 ;  /* 0x00006806000075a7 */ /* 0x0022e400080411ff */
[----:B---3--:R-:W-:Y:S05]  /*97c0*/  @!P2 NANOSLEEP.SYNCS 0x989680 ;  /* 0x009896800000a95d */ /* 0x008fea0003900000 */
[----:B------:R-:W3:Y:S02]  /*97d0*/  @!P2 SYNCS.PHASECHK.TRANS64 P2, [R0+URZ+0x68], R6 ;  /* 0x000068060000a5a7 */ /* 0x000ee400080410ff */
[----:B---3--:R-:W-:Y:S05]  /*97e0*/  @!P2 BRA `(.L_x_178) ;  /* 0xfffffffc00f0a947 */ /* 0x008fea000383ffff */
[----:B------:R-:W-:Y:S05]  /*97f0*/  BRA `(.L_x_90) ;  /* 0xffffffbc00b07947 */ /* 0x000fea000383ffff */
.L_x_94:
[----:B------:R-:W-:Y:S07]  /*9800*/  MOV R0, UR21 ;  /* 0x0000001500007c02 */ /* 0x000fee0008000f00 */
.L_x_179:
[----:B-1----:R1:W3:Y:S02]  /*9810*/  SYNCS.PHASECHK.TRANS64.TRYWAIT P0, [R0+URZ+0x40], R9 ;  /* 0x00004009000075a7 */ /* 0x0022e400080011ff */
[----:B---3--:R-:W-:Y:S05]  /*9820*/  @!P0 NANOSLEEP.SYNCS 0x989680 ;  /* 0x009896800000895d */ /* 0x008fea0003900000 */
[----:B------:R-:W3:Y:S02]  /*9830*/  @!P0 SYNCS.PHASECHK.TRANS64 P0, [R0+URZ+0x40], R9 ;  /* 0x00004009000085a7 */ /* 0x000ee400080010ff */
[----:B---3--:R-:W-:Y:S05]  /*9840*/  @!P0 BRA `(.L_x_179) ;  /* 0xfffffffc00f08947 */ /* 0x008fea000383ffff */
[----:B------:R-:W-:Y:S05]  /*9850*/  BRA `(.L_x_180) ;  /* 0xffffffc0000c7947 */ /* 0x000fea000383ffff */
.L_x_95:
[----:B------:R-:W-:Y:S07]  /*9860*/  MOV R0, UR21 ;  /* 0x0000001500007c02 */ /* 0x000fee0008000f00 */
.L_x_181:
[----:B-1----:R1:W3:Y:S02]  /*9870*/  SYNCS.PHASECHK.TRANS64.TRYWAIT P0, [R0+URZ+0x48], R9 ;  /* 0x00004809000075a7 */ /* 0x0022e400080011ff */
[----:B---3--:R-:W-:Y:S05]  /*9880*/  @!P0 NANOSLEEP.SYNCS 0x989680 ;  /* 0x009896800000895d */ /* 0x008fea0003900000 */
[----:B------:R-:W3:Y:S02]  /*9890*/  @!P0 SYNCS.PHASECHK.TRANS64 P0, [R0+URZ+0x48], R9 ;  /* 0x00004809000085a7 */ /* 0x000ee400080010ff */
[----:B---3--:R-:W-:Y:S05]  /*98a0*/  @!P0 BRA `(.L_x_181) ;  /* 0xfffffffc00f08947 */ /* 0x008fea000383ffff */
[----:B------:R-:W-:Y:S05]  /*98b0*/  BRA `(.L_x_182) ;  /* 0xffffffc0004c7947 */ /* 0x000fea000383ffff */
.L_x_96:
[----:B------:R-:W-:Y:S07]  /*98c0*/  MOV R0, UR21 ;  /* 0x0000001500007c02 */ /* 0x000fee0008000f00 */
.L_x_183:
[----:B-1----:R1:W3:Y:S02]  /*98d0*/  SYNCS.PHASECHK.TRANS64.TRYWAIT P0, [R0+URZ+0x50], R9 ;  /* 0x00005009000075a7 */ /* 0x0022e400080011ff */
[----:B---3--:R-:W-:Y:S05]  /*98e0*/  @!P0 NANOSLEEP.SYNCS 0x989680 ;  /* 0x009896800000895d */ /* 0x008fea0003900000 */
[----:B------:R-:W3:Y:S02]  /*98f0*/  @!P0 SYNCS.PHASECHK.TRANS64 P0, [R0+URZ+0x50], R9 ;  /* 0x00005009000085a7 */ /* 0x000ee400080010ff */
[----:B---3--:R-:W-:Y:S05]  /*9900*/  @!P0 BRA `(.L_x_183) ;  /* 0xfffffffc00f08947 */ /* 0x008fea000383ffff */
[----:B------:R-:W-:Y:S05]  /*9910*/  BRA `(.L_x_184) ;  /* 0xffffffc000947947 */ /* 0x000fea000383ffff */
.L_x_97:
[----:B------:R-:W-:Y:S07]  /*9920*/  MOV R0, UR21 ;  /* 0x0000001500007c02 */ /* 0x000fee0008000f00 */
.L_x_185:
[----:B-1----:R1:W3:Y:S02]  /*9930*/  SYNCS.PHASECHK.TRANS64.TRYWAIT P0, [R0+URZ+0x58], R9 ;  /* 0x00005809000075a7 */ /* 0x0022e400080011ff */
[----:B---3--:R-:W-:Y:S05]  /*9940*/  @!P0 NANOSLEEP.SYNCS 0x989680 ;  /* 0x009896800000895d */ /* 0x008fea0003900000 */
[----:B------:R-:W3:Y:S02]  /*9950*/  @!P0 SYNCS.PHASECHK.TRANS64 P0, [R0+URZ+0x58], R9 ;  /* 0x00005809000085a7 */ /* 0x000ee400080010ff */
[----:B---3--:R-:W-:Y:S05]  /*9960*/  @!P0 BRA `(.L_x_185) ;  /* 0xfffffffc00f08947 */ /* 0x008fea000383ffff */
[----:B------:R-:W-:Y:S05]  /*9970*/  BRA `(.L_x_186) ;  /* 0xffffffc000d87947 */ /* 0x000fea000383ffff */
.L_x_99:
[----:B------:R-:W-:-:S07]  /*9980*/  MOV R0, UR21 ;  /* 0x0000001500007c02 */ /* 0x000fce0008000f00 */
.L_x_187:
[----:B-1----:R1:W4:Y:S02]  /*9990*/  SYNCS.PHASECHK.TRANS64.TRYWAIT P0, [R0+URZ+0x40], R2 ;  /* 0x00004002000075a7 */ /* 0x00232400080011ff */
[----:B----4-:R-:W-:Y:S05]  /*99a0*/  @!P0 NANOSLEEP.SYNCS 0x989680 ;  /* 0x009896800000895d */ /* 0x010fea0003900000 */
[----:B------:R-:W4:Y:S02]  /*99b0*/  @!P0 SYNCS.PHASECHK.TRANS64 P0, [R0+URZ+0x40], R2 ;  /* 0x00004002000085a7 */ /* 0x000f2400080010ff */
[----:B----4-:R-:W-:Y:S05]  /*99c0*/  @!P0 BRA `(.L_x_187) ;  /* 0xfffffffc00f08947 */ /* 0x010fea000383ffff */
[----:B------:R-:W-:Y:S05]  /*99d0*/  BRA `(.L_x_188) ;  /* 0xffffffc400507947 */ /* 0x000fea000383ffff */
.L_x_100:
[----:B-1----:R-:W-:-:S07]  /*99e0*/  MOV R0, UR21 ;  /* 0x0000001500007c02 */ /* 0x002fce0008000f00 */
.L_x_189:
[----:B-1----:R1:W4:Y:S02]  /*99f0*/  SYNCS.PHASECHK.TRANS64.TRYWAIT P0, [R0+URZ+0x48], R2 ;  /* 0x00004802000075a7 */ /* 0x00232400080011ff */
[----:B----4-:R-:W-:Y:S05]  /*9a00*/  @!P0 NANOSLEEP.SYNCS 0x989680 ;  /* 0x009896800000895d */ /* 0x010fea0003900000 */
[----:B------:R-:W4:Y:S02]  /*9a10*/  @!P0 SYNCS.PHASECHK.TRANS64 P0, [R0+URZ+0x48], R2 ;  /* 0x00004802000085a7 */ /* 0x000f2400080010ff */
[----:B----4-:R-:W-:Y:S05]  /*9a20*/  @!P0 BRA `(.L_x_189) ;  /* 0xfffffffc00f08947 */ /* 0x010fea000383ffff */
[----:B------:R-:W-:Y:S05]  /*9a30*/  BRA `(.L_x_190) ;  /* 0xffffffc400407947 */ /* 0x000fea000383ffff */
.L_x_101:
[----:B-1----:R-:W-:-:S07]  /*9a40*/  MOV R0, UR21 ;  /* 0x0000001500007c02 */ /* 0x002fce0008000f00 */
.L_x_191:
[----:B-1----:R1:W4:Y:S02]  /*9a50*/  SYNCS.PHASECHK.TRANS64.TRYWAIT P0, [R0+URZ+0x50], R2 ;  /* 0x00005002000075a7 */ /* 0x00232400080011ff */
[----:B----4-:R-:W-:Y:S05]  /*9a60*/  @!P0 NANOSLEEP.SYNCS 0x989680 ;  /* 0x009896800000895d */ /* 0x010fea0003900000 */
[----:B------:R-:W4:Y:S02]  /*9a70*/  @!P0 SYNCS.PHASECHK.TRANS64 P0, [R0+URZ+0x50], R2 ;  /* 0x00005002000085a7 */ /* 0x000f2400080010ff */
[----:B----4-:R-:W-:Y:S05]  /*9a80*/  @!P0 BRA `(.L_x_191) ;  /* 0xfffffffc00f08947 */ /* 0x010fea000383ffff */
[----:B------:R-:W-:Y:S05]  /*9a90*/  BRA `(.L_x_192) ;  /* 0xffffffc400307947 */ /* 0x000fea000383ffff */
.L_x_103:
[----:B--2---:R2:W3:Y:S02]  /*9aa0*/  SYNCS.PHASECHK.TRANS64.TRYWAIT P0, [R3+URZ+0x70], R0 ;  /* 0x00007000030075a7 */ /* 0x0044e400080011ff */
[----:B---3--:R-:W-:Y:S05]  /*9ab0*/  @!P0 NANOSLEEP.SYNCS 0x989680 ;  /* 0x009896800000895d */ /* 0x008fea0003900000 */
[----:B------:R-:W3:Y:S02]  /*9ac0*/  @!P0 SYNCS.PHASECHK.TRANS64 P0, [R3+URZ+0x70], R0 ;  /* 0x00007000030085a7 */ /* 0x000ee400080010ff */
[----:B---3--:R-:W-:Y:S05]  /*9ad0*/  @!P0 BRA `(.L_x_103) ;  /* 0xfffffffc00f08947 */ /* 0x008fea000383ffff */
[----:B------:R-:W-:Y:S05]  /*9ae0*/  BRA `(.L_x_193) ;  /* 0xffffffc400f47947 */ /* 0x000fea000383ffff */
.L_x_114:
[----:B-1----:R-:W-:Y:S04]  /*9af0*/  MOV R2, UR43 ;  /* 0x0000002b00027c02 */ /* 0x002fe80008000f00 */
[----:B------:R1:W2:Y:S03]  /*9b00*/  SYNCS.PHASECHK.TRANS64.TRYWAIT P0, [R2+URZ+0x20], R3 ;  /* 0x00002003020075a7 */ /* 0x0002a600080011ff */
[----:B--2---:R-:W-:Y:S05]  /*9b10*/  @!P0 NANOSLEEP.SYNCS 0x989680 ;  /* 0x009896800000895d */ /* 0x004fea0003900000 */
[----:B------:R-:W2:Y:S02]  /*9b20*/  @!P0 SYNCS.PHASECHK.TRANS64 P0, [R2+URZ+0x20], R3 ;  /* 0x00002003020085a7 */ /* 0x000ea400080010ff */
[----:B--2---:R-:W-:Y:S05]  /*9b30*/  @!P0 BRA `(.L_x_114) ;  /* 0xfffffffc00ec8947 */ /* 0x004fea000383ffff */
[----:B------:R-:W-:Y:S05]  /*9b40*/  BRA `(.L_x_113) ;  /* 0xffffffd400447947 */ /* 0x000fea000383ffff */
.L_x_116:
[----:B-1----:R1:W3:Y:S02]  /*9b50*/  SYNCS.PHASECHK.TRANS64.TRYWAIT P1, [R72+URZ+0x90], R0 ;  /* 0x00009000480075a7 */ /* 0x0022e400080211ff */
[----:B---3--:R-:W-:Y:S05]  /*9b60*/  @!P1 NANOSLEEP.SYNCS 0x989680 ;  /* 0x009896800000995d */ /* 0x008fea0003900000 */
[----:B------:R-:W3:Y:S02]  /*9b70*/  @!P1 SYNCS.PHASECHK.TRANS64 P1, [R72+URZ+0x90], R0 ;  /* 0x00009000480095a7 */ /* 0x000ee400080210ff */
[----:B---3--:R-:W-:Y:S05]  /*9b80*/  @!P1 BRA `(.L_x_116) ;  /* 0xfffffffc00f09947 */ /* 0x008fea000383ffff */
[----:B------:R-:W-:Y:S05]  /*9b90*/  BRA `(.L_x_115) ;  /* 0xffffffd4006c7947 */ /* 0x000fea000383ffff */
.L_x_125:
[----:B-1----:R1:W3:Y:S02]  /*9ba0*/  SYNCS.PHASECHK.TRANS64.TRYWAIT P0, [R2+URZ+0x20], R0 ;  /* 0x00002000020075a7 */ /* 0x0022e400080011ff */
[----:B---3--:R-:W-:Y:S05]  /*9bb0*/  @!P0 NANOSLEEP.SYNCS 0x989680 ;  /* 0x009896800000895d */ /* 0x008fea0003900000 */
[----:B------:R-:W3:Y:S02]  /*9bc0*/  @!P0 SYNCS.PHASECHK.TRANS64 P0, [R2+URZ+0x20], R0 ;  /* 0x00002000020085a7 */ /* 0x000ee400080010ff */
[----:B---3--:R-:W-:Y:S05]  /*9bd0*/  @!P0 BRA `(.L_x_125) ;  /* 0xfffffffc00f08947 */ /* 0x008fea000383ffff */
[----:B------:R-:W-:Y:S05]  /*9be0*/  BRA `(.L_x_124) ;  /* 0xffffffdc00087947 */ /* 0x000fea000383ffff */
.L_x_133:
[----:B-1----:R1:W3:Y:S02]  /*9bf0*/  SYNCS.PHASECHK.TRANS64.TRYWAIT P0, [R0+URZ+0x20], R6 ;  /* 0x00002006000075a7 */ /* 0x0022e400080011ff */
[----:B---3--:R-:W-:Y:S05]  /*9c00*/  @!P0 NANOSLEEP.SYNCS 0x989680 ;  /* 0x009896800000895d */ /* 0x008fea0003900000 */
[----:B------:R-:W3:Y:S02]  /*9c10*/  @!P0 SYNCS.PHASECHK.TRANS64 P0, [R0+URZ+0x20], R6 ;  /* 0x00002006000085a7 */ /* 0x000ee400080010ff */
[----:B---3--:R-:W-:Y:S05]  /*9c20*/  @!P0 BRA `(.L_x_133) ;  /* 0xfffffffc00f08947 */ /* 0x008fea000383ffff */
[----:B------:R-:W-:Y:S05]  /*9c30*/  BRA `(.L_x_132) ;  /* 0xffffffe000cc7947 */ /* 0x000fea000383ffff */
.L_x_141:
[----:B-1----:R1:W3:Y:S02]  /*9c40*/  SYNCS.PHASECHK.TRANS64.TRYWAIT P0, [R0+URZ+0x20], R5 ;  /* 0x00002005000075a7 */ /* 0x0022e400080011ff */
[----:B---3--:R-:W-:Y:S05]  /*9c50*/  @!P0 NANOSLEEP.SYNCS 0x989680 ;  /* 0x009896800000895d */ /* 0x008fea0003900000 */
[----:B------:R-:W3:Y:S02]  /*9c60*/  @!P0 SYNCS.PHASECHK.TRANS64 P0, [R0+URZ+0x20], R5 ;  /* 0x00002005000085a7 */ /* 0x000ee400080010ff */
[----:B---3--:R-:W-:Y:S05]  /*9c70*/  @!P0 BRA `(.L_x_141) ;  /* 0xfffffffc00f08947 */ /* 0x008fea000383ffff */
[----:B------:R-:W-:Y:S05]  /*9c80*/  BRA `(.L_x_140) ;  /* 0xffffffe800907947 */ /* 0x000fea000383ffff */
        .weak           $__internal_0_$__cuda_sm10x_tcgen05_guardrail_trap_col_being_dealloced_not_returned_by_alloc
        .type           $__internal_0_$__cuda_sm10x_tcgen05_guardrail_trap_col_being_dealloced_not_returned_by_alloc,@function
        .size           $__internal_0_$__cuda_sm10x_tcgen05_guardrail_trap_col_being_dealloced_not_returned_by_alloc,($__internal_1_$__cuda_sm10x_tcgen05_guardrail_trap_phase_invalid_during_alloc - $__internal_0_$__cuda_sm10x_tcgen05_guardrail_trap_col_being_dealloced_not_returned_by_alloc)
$__internal_0_$__cuda_sm10x_tcgen05_guardrail_trap_col_being_dealloced_not_returned_by_alloc:
[----:B------:R-:W-:Y:S05]  /*9c90*/  BPT.TRAP 0x1 ;  /* 0x000000040000795c */ /* 0x000fea0000300000 */
[----:B------:R-:W-:-:S04]  /*9ca0*/  HFMA2 R3, -RZ, RZ, 0, 0 ;  /* 0x00000000ff037431 */ /* 0x000fc800000001ff */
[----:B------:R-:W-:Y:S05]  /*9cb0*/  RET.REL.NODEC R2 `(_ZN7cutlass13device_kernelINS_4gemm6kernel13GemmUniversalIN4cute5tupleIJiiiiEEENS1_10collective13CollectiveMmaINS1_35MainloopSm100TmaUmmaWarpSpecializedILi2ELi2ELi4ENS5_IJNS4_1CILi2EEENSA_ILi4EEENSA_ILi1EEEEEEEENS5_IJNSA_ILi256EEENSA_ILi64EEENSA_ILi128EEEEEEfNS5_IJlSD_lEEEfSK_NS4_8TiledMMAINS4_8MMA_AtomIJNS4_23SM100_MMA_TF32_2x1SM_SSINS_10tfloat32_tESO_fLi256ELi64ELNS4_4UMMA5MajorE0ELSQ_0ELNSP_7ScaleInE0ELSR_0EEEEEENS4_6LayoutINS5_IJSD_SD_SD_EEENS5_IJNSA_ILi0EEESW_SW_EEEEENS5_IJNS4_10UnderscoreESZ_SZ_EEEEENS4_28SM100_TMA_2SM_LOAD_MULTICASTENS4_14ComposedLayoutINS4_7SwizzleILi3ELi4ELi3EEENS4_18smem_ptr_flag_bitsILi32EEENSU_INS5_IJNSA_ILi8EEENSA_ILi32EEEEEENS5_IJS19_SD_EEEEEEEvNS4_8identityENS4_18SM100_TMA_2SM_LOADES1D_vS1E_EENS_8epilogue10collective18CollectiveEpilogueINS1H_23Sm100TmaWarpSpecializedILi4ELi2ELi16ELb1ELb0EEEJNS5_IJSI_SH_SI_EEENS5_IJNSU_ISI_SD_EENSU_INSA_ILi16EEESD_EEEEEfSK_fSK_NS1H_6fusion15FusionCallbacksIS1L_NS1R_17LinearCombinationIffffLNS_15FloatRoundStyleE2EEES1M_S1Q_JEEENS4_5SM1004TMEM4LOAD26SM100_TMEM_LOAD_32dp32b16xENS4_13SM90_TMA_LOADENS13_INS14_ILi2ELi4ELi3EEES17_NSU_INS5_IJS18_S1O_EEENS5_IJS1O_SD_EEEEEEENS4_39AutoVectorizingCopyWithAssumedAlignmentILi128EEENS4_14SM90_TMA_STOREES26_S28_S28_EEEvvEEEEvNT_6ParamsE) ;  /* 0xffffff6002d07950 */ /* 0x000fea0003c3ffff */
        .weak           $__internal_1_$__cuda_sm10x_tcgen05_guardrail_trap_phase_invalid_during_alloc
        .type           $__internal_1_$__cuda_sm10x_tcgen05_guardrail_trap_phase_invalid_during_alloc,@function
        .size           $__internal_1_$__cuda_sm10x_tcgen05_guardrail_trap_phase_invalid_during_alloc,($__internal_2_$__cuda_sm10x_tcgen05_guardrail_trap_unallocated_columns_being_dealloced - $__internal_1_$__cuda_sm10x_tcgen05_guardrail_trap_phase_invalid_during_alloc)
$__internal_1_$__cuda_sm10x_tcgen05_guardrail_trap_phase_invalid_during_alloc:
[----:B------:R-:W-:Y:S05]  /*9cc0*/  BPT.TRAP 0x1 ;  /* 0x000000040000795c */ /* 0x000fea0000300000 */
[----:B------:R-:W-:-:S04]  /*9cd0*/  MOV R7, 0x0 ;  /* 0x0000000000077802 */ /* 0x000fc80000000f00 */
[----:B------:R-:W-:Y:S05]  /*9ce0*/  RET.REL.NODEC R6 `(_ZN7cutlass13device_kernelINS_4gemm6kernel13GemmUniversalIN4cute5tupleIJiiiiEEENS1_10collective13CollectiveMmaINS1_35MainloopSm100TmaUmmaWarpSpecializedILi2ELi2ELi4ENS5_IJNS4_1CILi2EEENSA_ILi4EEENSA_ILi1EEEEEEEENS5_IJNSA_ILi256EEENSA_ILi64EEENSA_ILi128EEEEEEfNS5_IJlSD_lEEEfSK_NS4_8TiledMMAINS4_8MMA_AtomIJNS4_23SM100_MMA_TF32_2x1SM_SSINS_10tfloat32_tESO_fLi256ELi64ELNS4_4UMMA5MajorE0ELSQ_0ELNSP_7ScaleInE0ELSR_0EEEEEENS4_6LayoutINS5_IJSD_SD_SD_EEENS5_IJNSA_ILi0EEESW_SW_EEEEENS5_IJNS4_10UnderscoreESZ_SZ_EEEEENS4_28SM100_TMA_2SM_LOAD_MULTICASTENS4_14ComposedLayoutINS4_7SwizzleILi3ELi4ELi3EEENS4_18smem_ptr_flag_bitsILi32EEENSU_INS5_IJNSA_ILi8EEENSA_ILi32EEEEEENS5_IJS19_SD_EEEEEEEvNS4_8identityENS4_18SM100_TMA_2SM_LOADES1D_vS1E_EENS_8epilogue10collective18CollectiveEpilogueINS1H_23Sm100TmaWarpSpecializedILi4ELi2ELi16ELb1ELb0EEEJNS5_IJSI_SH_SI_EEENS5_IJNSU_ISI_SD_EENSU_INSA_ILi16EEESD_EEEEEfSK_fSK_NS1H_6fusion15FusionCallbacksIS1L_NS1R_17LinearCombinationIffffLNS_15FloatRoundStyleE2EEES1M_S1Q_JEEENS4_5SM1004TMEM4LOAD26SM100_TMEM_LOAD_32dp32b16xENS4_13SM90_TMA_LOADENS13_INS14_ILi2ELi4ELi3EEES17_NSU_INS5_IJS18_S1O_EEENS5_IJS1O_SD_EEEEEEENS4_39AutoVectorizingCopyWithAssumedAlignmentILi128EEENS4_14SM90_TMA_STOREES26_S28_S28_EEEvvEEEEvNT_6ParamsE) ;  /* 0xffffff6006c47950 */ /* 0x000fea0003c3ffff */
        .weak           $__internal_2_$__cuda_sm10x_tcgen05_guardrail_trap_unallocated_columns_being_dealloced
        .type           $__internal_2_$__cuda_sm10x_tcgen05_guardrail_trap_unallocated_columns_being_dealloced,@function
        .size           $__internal_2_$__cuda_sm10x_tcgen05_guardrail_trap_unallocated_columns_being_dealloced,(.L_x_195 - $__internal_2_$__cuda_sm10x_tcgen05_guardrail_trap_unallocated_columns_being_dealloced)
$__internal_2_$__cuda_sm10x_tcgen05_guardrail_trap_unallocated_columns_being_dealloced:
[----:B------:R-:W-:Y:S05]  /*9cf0*/  BPT.TRAP 0x1 ;  /* 0x000000040000795c */ /* 0x000fea0000300000 */
[----:B------:R-:W-:-:S04]  /*9d00*/  HFMA2 R3, -RZ, RZ, 0, 0 ;  /* 0x00000000ff037431 */ /* 0x000fc800000001ff */
[----:B------:R-:W-:Y:S05]  /*9d10*/  RET.REL.NODEC R2 `(_ZN7cutlass13device_kernelINS_4gemm6kernel13GemmUniversalIN4cute5tupleIJiiiiEEENS1_10collective13CollectiveMmaINS1_35MainloopSm100TmaUmmaWarpSpecializedILi2ELi2ELi4ENS5_IJNS4_1CILi2EEENSA_ILi4EEENSA_ILi1EEEEEEEENS5_IJNSA_ILi256EEENSA_ILi64EEENSA_ILi128EEEEEEfNS5_IJlSD_lEEEfSK_NS4_8TiledMMAINS4_8MMA_AtomIJNS4_23SM100_MMA_TF32_2x1SM_SSINS_10tfloat32_tESO_fLi256ELi64ELNS4_4UMMA5MajorE0ELSQ_0ELNSP_7ScaleInE0ELSR_0EEEEEENS4_6LayoutINS5_IJSD_SD_SD_EEENS5_IJNSA_ILi0EEESW_SW_EEEEENS5_IJNS4_10UnderscoreESZ_SZ_EEEEENS4_28SM100_TMA_2SM_LOAD_MULTICASTENS4_14ComposedLayoutINS4_7SwizzleILi3ELi4ELi3EEENS4_18smem_ptr_flag_bitsILi32EEENSU_INS5_IJNSA_ILi8EEENSA_ILi32EEEEEENS5_IJS19_SD_EEEEEEEvNS4_8identityENS4_18SM100_TMA_2SM_LOADES1D_vS1E_EENS_8epilogue10collective18CollectiveEpilogueINS1H_23Sm100TmaWarpSpecializedILi4ELi2ELi16ELb1ELb0EEEJNS5_IJSI_SH_SI_EEENS5_IJNSU_ISI_SD_EENSU_INSA_ILi16EEESD_EEEEEfSK_fSK_NS1H_6fusion15FusionCallbacksIS1L_NS1R_17LinearCombinationIffffLNS_15FloatRoundStyleE2EEES1M_S1Q_JEEENS4_5SM1004TMEM4LOAD26SM100_TMEM_LOAD_32dp32b16xENS4_13SM90_TMA_LOADENS13_INS14_ILi2ELi4ELi3EEES17_NSU_INS5_IJS18_S1O_EEENS5_IJS1O_SD_EEEEEEENS4_39AutoVectorizingCopyWithAssumedAlignmentILi128EEENS4_14SM90_TMA_STOREES26_S28_S28_EEEvvEEEEvNT_6ParamsE) ;  /* 0xffffff6002b87950 */ /* 0x000fea0003c3ffff */
.L_x_194:
[----:B------:R-:W-:-:S00]  /*9d20*/  BRA `(.L_x_194) ;  /* 0xfffffffc00fc7947 */ /* 0x000fc0000383ffff */
[----:B------:R-:W-:-:S00]  /*9d30*/  NOP ;  /* 0x0000000000007918 */ /* 0x000fc00000000000 */
        /* <DEDUP_REMOVED lines=12> */
.L_x_195:


//--------------------- .nv.global.init           --------------------------
	.section	.nv.global.init,"aw",@progbits
.nv.global.init:
	.type		$str$27,@object
	.size		$str$27,($str$28 - $str$27)
$str$27:
        /*0000*/ 	.byte	0x28, 0x61, 0x64, 0x64, 0x72, 0x65, 0x73, 0x73, 0x20, 0x26, 0x20, 0x6d, 0x61, 0x73, 0x6b, 0x29
        /*0010*/ 	.byte	0x20, 0x3d, 0x3d, 0x20, 0x30, 0x00
	.type		$str$28,@object
	.size		$str$28,($str$26 - $str$28)
$str$28:
        /*0016*/ 	.byte	0x2f, 0x74, 0x6d, 0x70, 0x2f, 0x63, 0x75, 0x74, 0x6c, 0x61, 0x73, 0x73, 0x5f, 0x73, 0x77, 0x65
        /*0026*/ 	.byte	0x65, 0x70, 0x5f, 0x73, 0x72, 0x63, 0x2f, 0x69, 0x6e, 0x63, 0x6c, 0x75, 0x64, 0x65, 0x2f, 0x63
        /*0036*/ 	.byte	0x75, 0x74, 0x65, 0x2f, 0x70, 0x6f, 0x69, 0x6e, 0x74, 0x65, 0x72, 0x5f, 0x66, 0x6c, 0x61, 0x67
        /*0046*/ 	.byte	0x67, 0x65, 0x64, 0x2e, 0x68, 0x70, 0x70, 0x00
	.type		$str$26,@object
	.size		$str$26,($str$25 - $str$26)
$str$26:
        /*004e*/ 	.byte	0x2f, 0x74, 0x6d, 0x70, 0x2f, 0x63, 0x75, 0x74, 0x6c, 0x61, 0x73, 0x73, 0x5f, 0x73, 0x77, 0x65
        /*005e*/ 	.byte	0x65, 0x70, 0x5f, 0x73, 0x72, 0x63, 0x2f, 0x69, 0x6e, 0x63, 0x6c, 0x75, 0x64, 0x65, 0x2f, 0x63
        /*006e*/ 	.byte	0x75, 0x74, 0x65, 0x2f, 0x61, 0x74, 0x6f, 0x6d, 0x2f, 0x63, 0x6f, 0x70, 0x79, 0x5f, 0x74, 0x72
        /*007e*/ 	.byte	0x61, 0x69, 0x74, 0x73, 0x5f, 0x73, 0x6d, 0x31, 0x30, 0x30, 0x2e, 0x68, 0x70, 0x70, 0x00
	.type		$str$25,@object
	.size		$str$25,(__unnamed_1 - $str$25)
$str$25:
        /*008d*/ 	.byte	0x28, 0x28, 0x75, 0x69, 0x6e, 0x74, 0x33, 0x32, 0x5f, 0x74, 0x28, 0x74, 0x68, 0x72, 0x65, 0x61
        /*009d*/ 	.byte	0x64, 0x49, 0x64, 0x78, 0x2e, 0x78, 0x29, 0x20, 0x2f, 0x20, 0x33, 0x32, 0x29, 0x20, 0x25, 0x20
        /*00ad*/ 	.byte	0x34, 0x29, 0x20, 0x3d, 0x3d, 0x20, 0x28, 0x28, 0x28, 0x74, 0x6d, 0x65, 0x6d, 0x5f, 0x61, 0x64
        /*00bd*/ 	.byte	0x64, 0x72, 0x20, 0x3e, 0x3e, 0x20, 0x31, 0x36, 0x29, 0x20, 0x2f, 0x20, 0x33, 0x32, 0x29, 0x20
        /*00cd*/ 	.byte	0x25, 0x20, 0x34, 0x29, 0x00
	.type		__unnamed_1,@object
	.size		__unnamed_1,(__unnamed_2 - __unnamed_1)
__unnamed_1:
        /*00d2*/ 	.byte	0x61, 0x75, 0x74, 0x6f, 0x20, 0x63, 0x75, 0x74, 0x65, 0x3a, 0x3a, 0x61, 0x73, 0x5f, 0x70, 0x6f
        /* <DEDUP_REMOVED lines=23> */
        /*0252*/ 	.byte	0x43, 0x3c, 0x32, 0x30, 0x34, 0x38, 0x3e, 0x3e, 0x3e, 0x3e, 0x5d, 0x00
	.type		__unnamed_2,@object
	.size		__unnamed_2,(.L_2 - __unnamed_2)
__unnamed_2:
        /* <DEDUP_REMOVED lines=42> */
        /*04fe*/ 	.byte	0x3e, 0x5d, 0x00
.L_2:


//--------------------- .nv.shared._ZN7cutlass13device_kernelINS_4gemm6kernel13GemmUniversalIN4cute5tupleIJiiiiEEENS1_10collective13CollectiveMmaINS1_35MainloopSm100TmaUmmaWarpSpecializedILi2ELi2ELi4ENS5_IJNS4_1CILi2EEENSA_ILi4EEENSA_ILi1EEEEEEEENS5_IJNSA_ILi256EEENSA_ILi64EEENSA_ILi128EEEEEEfNS5_IJlSD_lEEEfSK_NS4_8TiledMMAINS4_8MMA_AtomIJNS4_23SM100_MMA_TF32_2x1SM_SSINS_10tfloat32_tESO_fLi256ELi64ELNS4_4UMMA5MajorE0ELSQ_0ELNSP_7ScaleInE0ELSR_0EEEEEENS4_6LayoutINS5_IJSD_SD_SD_EEENS5_IJNSA_ILi0EEESW_SW_EEEEENS5_IJNS4_10UnderscoreESZ_SZ_EEEEENS4_28SM100_TMA_2SM_LOAD_MULTICASTENS4_14ComposedLayoutINS4_7SwizzleILi3ELi4ELi3EEENS4_18smem_ptr_flag_bitsILi32EEENSU_INS5_IJNSA_ILi8EEENSA_ILi32EEEEEENS5_IJS19_SD_EEEEEEEvNS4_8identityENS4_18SM100_TMA_2SM_LOADES1D_vS1E_EENS_8epilogue10collective18CollectiveEpilogueINS1H_23Sm100TmaWarpSpecializedILi4ELi2ELi16ELb1ELb0EEEJNS5_IJSI_SH_SI_EEENS5_IJNSU_ISI_SD_EENSU_INSA_ILi16EEESD_EEEEEfSK_fSK_NS1H_6fusion15FusionCallbacksIS1L_NS1R_17LinearCombinationIffffLNS_15FloatRoundStyleE2EEES1M_S1Q_JEEENS4_5SM1004TMEM4LOAD26SM100_TMEM_LOAD_32dp32b16xENS4_13SM90_TMA_LOADENS13_INS14_ILi2ELi4ELi3EEES17_NSU_INS5_IJS18_S1O_EEENS5_IJS1O_SD_EEEEEEENS4_39AutoVectorizingCopyWithAssumedAlignmentILi128EEENS4_14SM90_TMA_STOREES26_S28_S28_EEEvvEEEEvNT_6ParamsE --------------------------
	.section	.nv.shared._ZN7cutlass13device_kernelINS_4gemm6kernel13GemmUniversalIN4cute5tupleIJiiiiEEENS1_10collective13CollectiveMmaINS1_35MainloopSm100TmaUmmaWarpSpecializedILi2ELi2ELi4ENS5_IJNS4_1CILi2EEENSA_ILi4EEENSA_ILi1EEEEEEEENS5_IJNSA_ILi256EEENSA_ILi64EEENSA_ILi128EEEEEEfNS5_IJlSD_lEEEfSK_NS4_8TiledMMAINS4_8MMA_AtomIJNS4_23SM100_MMA_TF32_2x1SM_SSINS_10tfloat32_tESO_fLi256ELi64ELNS4_4UMMA5MajorE0ELSQ_0ELNSP_7ScaleInE0ELSR_0EEEEEENS4_6LayoutINS5_IJSD_SD_SD_EEENS5_IJNSA_ILi0EEESW_SW_EEEEENS5_IJNS4_10UnderscoreESZ_SZ_EEEEENS4_28SM100_TMA_2SM_LOAD_MULTICASTENS4_14ComposedLayoutINS4_7SwizzleILi3ELi4ELi3EEENS4_18smem_ptr_flag_bitsILi32EEENSU_INS5_IJNSA_ILi8EEENSA_ILi32EEEEEENS5_IJS19_SD_EEEEEEEvNS4_8identityENS4_18SM100_TMA_2SM_LOADES1D_vS1E_EENS_8epilogue10collective18CollectiveEpilogueINS1H_23Sm100TmaWarpSpecializedILi4ELi2ELi16ELb1ELb0EEEJNS5_IJSI_SH_SI_EEENS5_IJNSU_ISI_SD_EENSU_INSA_ILi16EEESD_EEEEEfSK_fSK_NS1H_6fusion15FusionCallbacksIS1L_NS1R_17LinearCombinationIffffLNS_15FloatRoundStyleE2EEES1M_S1Q_JEEENS4_5SM1004TMEM4LOAD26SM100_TMEM_LOAD_32dp32b16xENS4_13SM90_TMA_LOADENS13_INS14_ILi2ELi4ELi3EEES17_NSU_INS5_IJS18_S1O_EEENS5_IJS1O_SD_EEEEEEENS4_39AutoVectorizingCopyWithAssumedAlignmentILi128EEENS4_14SM90_TMA_STOREES26_S28_S28_EEEvvEEEEvNT_6ParamsE,"aw",@nobits
	.sectionflags	@""
	.align	16
	.zero		1024


//--------------------- .nv.shared.reserved.0     --------------------------
	.section	.nv.shared.reserved.0,"aw",@nobits
	.weak		__nv_reservedSMEM_offset_0_alias
	.size		__nv_reservedSMEM_offset_0_alias, 0, 64
	.other		__nv_reservedSMEM_offset_0_alias,@"STO_CUDA_RESERVED_SHARED STV_DEFAULT"
__nv_reservedSMEM_offset_0_alias:
	.zero		0
.nv.shared.reserved.0:
	.zero		64
	.weak		__nv_reservedSMEM_tcgen05_partition
	.type		__nv_reservedSMEM_tcgen05_partition,@object
	.size		__nv_reservedSMEM_tcgen05_partition,(.L_0 - __nv_reservedSMEM_tcgen05_partition)
__nv_reservedSMEM_tcgen05_partition:
	.zero		32
.L_0:


//--------------------- .nv.global                --------------------------
	.section	.nv.global,"aw",@nobits
.nv.global:
	.type		_ZN40_INTERNAL_86a58593_4_k_cu_16a4bb61_291864cute1_E,@object
	.size		_ZN40_INTERNAL_86a58593_4_k_cu_16a4bb61_291864cute1_E,(_ZN40_INTERNAL_86a58593_4_k_cu_16a4bb61_291864cuda3std3__45__cpo6cbeginE - _ZN40_INTERNAL_86a58593_4_k_cu_16a4bb61_291864cute1_E)
_ZN40_INTERNAL_86a58593_4_k_cu_16a4bb61_291864cute1_E:
	.zero		1
	.type		_ZN40_INTERNAL_86a58593_4_k_cu_16a4bb61_291864cuda3std3__45__cpo6cbeginE,@object
	.size		_ZN40_INTERNAL_86a58593_4_k_cu_16a4bb61_291864cuda3std3__45__cpo6cbeginE,(_ZN40_INTERNAL_86a58593_4_k_cu_16a4bb61_291864cuda3std3__48in_placeE - _ZN40_INTERNAL_86a58593_4_k_cu_16a4bb61_291864cuda3std3__45__cpo6cbeginE)
_ZN40_INTERNAL_86a58593_4_k_cu_16a4bb61_291864cuda3std3__45__cpo6cbeginE:
	.zero		1
	.type		_ZN40_INTERNAL_86a58593_4_k_cu_16a4bb61_291864cuda3std3__48in_placeE,@object
	.size		_ZN40_INTERNAL_86a58593_4_k_cu_16a4bb61_291864cuda3std3__48in_placeE,(_ZN40_INTERNAL_86a58593_4_k_cu_16a4bb61_291864cuda3std6ranges3__45__cpo9iter_moveE - _ZN40_INTERNAL_86a58593_4_k_cu_16a4bb61_291864cuda3std3__48in_placeE)
_ZN40_INTERNAL_86a58593_4_k_cu_16a4bb61_291864cuda3std3__48in_placeE:
	.zero		1
	.type		_ZN40_INTERNAL_86a58593_4_k_cu_16a4bb61_291864cuda3std6ranges3__45__cpo9iter_moveE,@object
	.size		_ZN40_INTERNAL_86a58593_4_k_cu_16a4bb61_291864cuda3std6ranges3__45__cpo9iter_moveE,(_ZN40_INTERNAL_86a58593_4_k_cu_16a4bb61_291864cuda3std3__45__cpo5beginE - _ZN40_INTERNAL_86a58593_4_k_cu_16a4bb61_291864cuda3std6ranges3__45__cpo9iter_moveE)
_ZN40_INTERNAL_86a58593_4_k_cu_16a4bb61_291864cuda3std6ranges3__45__cpo9iter_moveE:
	.zero		1
	.type		_ZN40_INTERNAL_86a58593_4_k_cu_16a4bb61_291864cuda3std3__45__cpo5beginE,@object
	.size		_ZN40_INTERNAL_86a58593_4_k_cu_16a4bb61_291864cuda3std3__45__cpo5beginE,(_ZN40_INTERNAL_86a58593_4_k_cu_16a4bb61_291864cuda3std3__442_GLOBAL__N__86a58593_4_k_cu_16a4bb61_291866ignoreE - _ZN40_INTERNAL_86a58593_4_k_cu_16a4bb61_291864cuda3std3__45__cpo5beginE)
_ZN40_INTERNAL_86a58593_4_k_cu_16a4bb61_291864cuda3std3__45__cpo5beginE:
	.zero		1
	.type		_ZN40_INTERNAL_86a58593_4_k_cu_16a4bb61_291864cuda3std3__442_GLOBAL__N__86a58593_4_k_cu_16a4bb61_291866ignoreE,@object
	.size		_ZN40_INTERNAL_86a58593_4_k_cu_16a4bb61_291864cuda3std3__442_GLOBAL__N__86a58593_4_k_cu_16a4bb61_291866ignoreE,(_ZN40_INTERNAL_86a58593_4_k_cu_16a4bb61_291864cute7productE - _ZN40_INTERNAL_86a58593_4_k_cu_16a4bb61_291864cuda3std3__442_GLOBAL__N__86a58593_4_k_cu_16a4bb61_291866ignoreE)
_ZN40_INTERNAL_86a58593_4_k_cu_16a4bb61_291864cuda3std3__442_GLOBAL__N__86a58593_4_k_cu_16a4bb61_291866ignoreE:
	.zero		1
	.type		_ZN40_INTERNAL_86a58593_4_k_cu_16a4bb61_291864cute7productE,@object
	.size		_ZN40_INTERNAL_86a58593_4_k_cu_16a4bb61_291864cute7productE,(_ZN40_INTERNAL_86a58593_4_k_cu_16a4bb61_291864cuda3std3__45__cpo3endE - _ZN40_INTERNAL_86a58593_4_k_cu_16a4bb61_291864cute7productE)
_ZN40_INTERNAL_86a58593_4_k_cu_16a4bb61_291864cute7productE:
	.zero		1
	.type		_ZN40_INTERNAL_86a58593_4_k_cu_16a4bb61_291864cuda3std3__45__cpo3endE,@object
	.size		_ZN40_INTERNAL_86a58593_4_k_cu_16a4bb61_291864cuda3std3__45__cpo3endE,(_ZN40_INTERNAL_86a58593_4_k_cu_16a4bb61_291864cuda3std3__419piecewise_constructE - _ZN40_INTERNAL_86a58593_4_k_cu_16a4bb61_291864cuda3std3__45__cpo3endE)
_ZN40_INTERNAL_86a58593_4_k_cu_16a4bb61_291864cuda3std3__45__cpo3endE:
	.zero		1
	.type		_ZN40_INTERNAL_86a58593_4_k_cu_16a4bb61_291864cuda3std3__419piecewise_constructE,@object
	.size		_ZN40_INTERNAL_86a58593_4_k_cu_16a4bb61_291864cuda3std3__419piecewise_constructE,(_ZN40_INTERNAL_86a58593_4_k_cu_16a4bb61_291864cuda3std3__45__cpo4cendE - _ZN40_INTERNAL_86a58593_4_k_cu_16a4bb61_291864cuda3std3__419piecewise_constructE)
_ZN40_INTERNAL_86a58593_4_k_cu_16a4bb61_291864cuda3std3__419piecewise_constructE:
	.zero		1
	.type		_ZN40_INTERNAL_86a58593_4_k_cu_16a4bb61_291864cuda3std3__45__cpo4cendE,@object
	.size		_ZN40_INTERNAL_86a58593_4_k_cu_16a4bb61_291864cuda3std3__45__cpo4cendE,(_ZN40_INTERNAL_86a58593_4_k_cu_16a4bb61_291864cuda3std6ranges3__45__cpo4swapE - _ZN40_INTERNAL_86a58593_4_k_cu_16a4bb61_291864cuda3std3__45__cpo4cendE)
_ZN40_INTERNAL_86a58593_4_k_cu_16a4bb61_291864cuda3std3__45__cpo4cendE:
	.zero		1
	.type		_ZN40_INTERNAL_86a58593_4_k_cu_16a4bb61_291864cuda3std6ranges3__45__cpo4swapE,@object
	.size		_ZN40_INTERNAL_86a58593_4_k_cu_16a4bb61_291864cuda3std6ranges3__45__cpo4swapE,(.L_10 - _ZN40_INTERNAL_86a58593_4_k_cu_16a4bb61_291864cuda3std6ranges3__45__cpo4swapE)
_ZN40_INTERNAL_86a58593_4_k_cu_16a4bb61_291864cuda3std6ranges3__45__cpo4swapE:
	.zero		1
.L_10:


//--------------------- .nv.constant0._ZN7cutlass13device_kernelINS_4gemm6kernel13GemmUniversalIN4cute5tupleIJiiiiEEENS1_10collective13CollectiveMmaINS1_35MainloopSm100TmaUmmaWarpSpecializedILi2ELi2ELi4ENS5_IJNS4_1CILi2EEENSA_ILi4EEENSA_ILi1EEEEEEEENS5_IJNSA_ILi256EEENSA_ILi64EEENSA_ILi128EEEEEEfNS5_IJlSD_lEEEfSK_NS4_8TiledMMAINS4_8MMA_AtomIJNS4_23SM100_MMA_TF32_2x1SM_SSINS_10tfloat32_tESO_fLi256ELi64ELNS4_4UMMA5MajorE0ELSQ_0ELNSP_7ScaleInE0ELSR_0EEEEEENS4_6LayoutINS5_IJSD_SD_SD_EEENS5_IJNSA_ILi0EEESW_SW_EEEEENS5_IJNS4_10UnderscoreESZ_SZ_EEEEENS4_28SM100_TMA_2SM_LOAD_MULTICASTENS4_14ComposedLayoutINS4_7SwizzleILi3ELi4ELi3EEENS4_18smem_ptr_flag_bitsILi32EEENSU_INS5_IJNSA_ILi8EEENSA_ILi32EEEEEENS5_IJS19_SD_EEEEEEEvNS4_8identityENS4_18SM100_TMA_2SM_LOADES1D_vS1E_EENS_8epilogue10collective18CollectiveEpilogueINS1H_23Sm100TmaWarpSpecializedILi4ELi2ELi16ELb1ELb0EEEJNS5_IJSI_SH_SI_EEENS5_IJNSU_ISI_SD_EENSU_INSA_ILi16EEESD_EEEEEfSK_fSK_NS1H_6fusion15FusionCallbacksIS1L_NS1R_17LinearCombinationIffffLNS_15FloatRoundStyleE2EEES1M_S1Q_JEEENS4_5SM1004TMEM4LOAD26SM100_TMEM_LOAD_32dp32b16xENS4_13SM90_TMA_LOADENS13_INS14_ILi2ELi4ELi3EEES17_NSU_INS5_IJS18_S1O_EEENS5_IJS1O_SD_EEEEEEENS4_39AutoVectorizingCopyWithAssumedAlignmentILi128EEENS4_14SM90_TMA_STOREES26_S28_S28_EEEvvEEEEvNT_6ParamsE --------------------------
	.section	.nv.constant0._ZN7cutlass13device_kernelINS_4gemm6kernel13GemmUniversalIN4cute5tupleIJiiiiEEENS1_10collective13CollectiveMmaINS1_35MainloopSm100TmaUmmaWarpSpecializedILi2ELi2ELi4ENS5_IJNS4_1CILi2EEENSA_ILi4EEENSA_ILi1EEEEEEEENS5_IJNSA_ILi256EEENSA_ILi64EEENSA_ILi128EEEEEEfNS5_IJlSD_lEEEfSK_NS4_8TiledMMAINS4_8MMA_AtomIJNS4_23SM100_MMA_TF32_2x1SM_SSINS_10tfloat32_tESO_fLi256ELi64ELNS4_4UMMA5MajorE0ELSQ_0ELNSP_7ScaleInE0ELSR_0EEEEEENS4_6LayoutINS5_IJSD_SD_SD_EEENS5_IJNSA_ILi0EEESW_SW_EEEEENS5_IJNS4_10UnderscoreESZ_SZ_EEEEENS4_28SM100_TMA_2SM_LOAD_MULTICASTENS4_14ComposedLayoutINS4_7SwizzleILi3ELi4ELi3EEENS4_18smem_ptr_flag_bitsILi32EEENSU_INS5_IJNSA_ILi8EEENSA_ILi32EEEEEENS5_IJS19_SD_EEEEEEEvNS4_8identityENS4_18SM100_TMA_2SM_LOADES1D_vS1E_EENS_8epilogue10collective18CollectiveEpilogueINS1H_23Sm100TmaWarpSpecializedILi4ELi2ELi16ELb1ELb0EEEJNS5_IJSI_SH_SI_EEENS5_IJNSU_ISI_SD_EENSU_INSA_ILi16EEESD_EEEEEfSK_fSK_NS1H_6fusion15FusionCallbacksIS1L_NS1R_17LinearCombinationIffffLNS_15FloatRoundStyleE2EEES1M_S1Q_JEEENS4_5SM1004TMEM4LOAD26SM100_TMEM_LOAD_32dp32b16xENS4_13SM90_TMA_LOADENS13_INS14_ILi2ELi4ELi3EEES17_NSU_INS5_IJS18_S1O_EEENS5_IJS1O_SD_EEEEEEENS4_39AutoVectorizingCopyWithAssumedAlignmentILi128EEENS4_14SM90_TMA_STOREES26_S28_S28_EEEvvEEEEvNT_6ParamsE,"a",@progbits
	.sectionflags	@""
	.align	4
.nv.constant0._ZN7cutlass13device_kernelINS_4gemm6kernel13GemmUniversalIN4cute5tupleIJiiiiEEENS1_10collective13CollectiveMmaINS1_35MainloopSm100TmaUmmaWarpSpecializedILi2ELi2ELi4ENS5_IJNS4_1CILi2EEENSA_ILi4EEENSA_ILi1EEEEEEEENS5_IJNSA_ILi256EEENSA_ILi64EEENSA_ILi128EEEEEEfNS5_IJlSD_lEEEfSK_NS4_8TiledMMAINS4_8MMA_AtomIJNS4_23SM100_MMA_TF32_2x1SM_SSINS_10tfloat32_tESO_fLi256ELi64ELNS4_4UMMA5MajorE0ELSQ_0ELNSP_7ScaleInE0ELSR_0EEEEEENS4_6LayoutINS5_IJSD_SD_SD_EEENS5_IJNSA_ILi0EEESW_SW_EEEEENS5_IJNS4_10UnderscoreESZ_SZ_EEEEENS4_28SM100_TMA_2SM_LOAD_MULTICASTENS4_14ComposedLayoutINS4_7SwizzleILi3ELi4ELi3EEENS4_18smem_ptr_flag_bitsILi32EEENSU_INS5_IJNSA_ILi8EEENSA_ILi32EEEEEENS5_IJS19_SD_EEEEEEEvNS4_8identityENS4_18SM100_TMA_2SM_LOADES1D_vS1E_EENS_8epilogue10collective18CollectiveEpilogueINS1H_23Sm100TmaWarpSpecializedILi4ELi2ELi16ELb1ELb0EEEJNS5_IJSI_SH_SI_EEENS5_IJNSU_ISI_SD_EENSU_INSA_ILi16EEESD_EEEEEfSK_fSK_NS1H_6fusion15FusionCallbacksIS1L_NS1R_17LinearCombinationIffffLNS_15FloatRoundStyleE2EEES1M_S1Q_JEEENS4_5SM1004TMEM4LOAD26SM100_TMEM_LOAD_32dp32b16xENS4_13SM90_TMA_LOADENS13_INS14_ILi2ELi4ELi3EEES17_NSU_INS5_IJS18_S1O_EEENS5_IJS1O_SD_EEEEEEENS4_39AutoVectorizingCopyWithAssumedAlignmentILi128EEENS4_14SM90_TMA_STOREES26_S28_S28_EEEvvEEEEvNT_6ParamsE:
	.zero		2944


//--------------------- SYMBOLS --------------------------

	.type		.nv.reservedSmem.offset0,@object
	.size		.nv.reservedSmem.offset0,0x4
	.type		.nv.reservedSmem.cap,@object
	.size		.nv.reservedSmem.cap,0x4
	.type		__assertfail,@function
